def gluon_tcgen05(
    a_ptr,
    b_ptr,
    c_ptr,
    M,
    N,
    K,
    stride_am,
    stride_bk,
    stride_cm,
    BLOCK_M: gl.constexpr,
    BLOCK_N: gl.constexpr,
    BLOCK_K: gl.constexpr,
    DTYPE: gl.constexpr,
    A_LAYOUT: gl.constexpr,
    B_LAYOUT: gl.constexpr,
    C_LAYOUT: gl.constexpr,
    B_SHAPE: gl.constexpr,
    TMEM_LAYOUT: gl.constexpr,
    TMEM_REG: gl.constexpr,
    TRANS_B: gl.constexpr,
    NUM_BUFFERS: gl.constexpr,
):
    a_desc = tma.make_tensor_descriptor(
        a_ptr, [M, K], [stride_am, 1], [BLOCK_M, BLOCK_K], A_LAYOUT
    )
    b_desc = tma.make_tensor_descriptor(
        b_ptr,
        [N, K] if TRANS_B else [K, N],
        [stride_bk, 1],
        B_SHAPE,
        B_LAYOUT,
    )
    c_desc = tma.make_tensor_descriptor(
        c_ptr, [M, N], [stride_cm, 1], [BLOCK_M, BLOCK_N], C_LAYOUT
    )

    a_bufs = gl.allocate_shared_memory(
        DTYPE, [NUM_BUFFERS, BLOCK_M, BLOCK_K], A_LAYOUT
    )
    b_bufs = gl.allocate_shared_memory(DTYPE, [NUM_BUFFERS] + B_SHAPE, B_LAYOUT)

    pid_m = gl.program_id(0)
    pid_n = gl.program_id(1)
    off_m = pid_m * BLOCK_M
    off_n = pid_n * BLOCK_N

    tma_bars = gl.allocate_shared_memory(
        gl.int64, [NUM_BUFFERS, 1], mbarrier.MBarrierLayout()
    )
    mma_bars = gl.allocate_shared_memory(
        gl.int64, [NUM_BUFFERS, 1], mbarrier.MBarrierLayout()
    )
    for i in gl.static_range(NUM_BUFFERS):
        mbarrier.init(tma_bars.index(i), count=1)
        mbarrier.init(mma_bars.index(i), count=1)

    acc_tmem = allocate_tensor_memory(gl.float32, [BLOCK_M, BLOCK_N], TMEM_LAYOUT)
    idx = 0
    phase = 0
    use_acc = False
    for k in range(0, K, BLOCK_K):
        a = a_bufs.index(idx)
        b = b_bufs.index(idx)
        tma_bar = tma_bars.index(idx)
        mma_bar = mma_bars.index(idx)
        mbarrier.expect(
            tma_bar, a_desc.block_type.nbytes + b_desc.block_type.nbytes
        )
        tma.async_copy_global_to_shared(a_desc, [off_m, k], tma_bar, a)
        tma.async_copy_global_to_shared(
            b_desc, [off_n, k] if TRANS_B else [k, off_n], tma_bar, b
        )
        mbarrier.wait(tma_bar, phase=phase)

        if TRANS_B:
            b = b.permute((1, 0))
        tcgen05_mma(a, b, acc_tmem, use_acc=use_acc)
        tcgen05_commit(mma_bar)
        mbarrier.wait(mma_bar, phase=phase)
        use_acc = True

        idx += 1
        if idx == NUM_BUFFERS:
            idx = 0
            phase ^= 1

    for i in gl.static_range(NUM_BUFFERS):
        mbarrier.invalidate(tma_bars.index(i))
        mbarrier.invalidate(mma_bars.index(i))

    acc = acc_tmem.load(TMEM_REG)
    c_smem = gl.allocate_shared_memory(DTYPE, [BLOCK_M, BLOCK_N], C_LAYOUT)
    c_smem.store(acc.to(DTYPE))
    fence_async_shared()
    tma.async_copy_shared_to_global(c_desc, [off_m, off_n], c_smem)
    tma.store_wait(pendings=0)

# config = {"BLOCK_K": 128, "BLOCK_M": 64, "BLOCK_N": 256, "arch": "sm_100", "dtype": "bf16", "num_buffers": 2, "num_warps": 8, "trans_b": 0}
# arch = sm_100


// ===== COMPILED SASS (sm_100a) =====

	.target	sm_100a

	.elftype	@"ET_EXEC"


//--------------------- .note.nv.tkinfo           --------------------------
	.section	.note.nv.tkinfo,"",@"SHT_NOTE"
	.sectionflags	@"SHF_NOTE_NV_TKINFO"
	.tkinfo
        /*0018*/ 	.word	0x00000081
        /*0030*/ 	.string	""
        /*0030*/ 	.string	"ptxas-blackwell"
        /*0030*/ 	.string	"Cuda compilation tools, release 12.9, V12.9.86"
        /*0030*/ 	.string	"Build cuda_12.9.r12.9/compiler.36037853_0"
        /*0030*/ 	.string	"-v  -suppress-debug-info  -lineinfo  -arch sm_100a "



//--------------------- .note.nv.cuver            --------------------------
	.section	.note.nv.cuver,"",@"SHT_NOTE"
	.sectionflags	@"SHF_NOTE_NV_CUVER"
        /*0018*/ 	.short	0x0001
        /*001a*/ 	.short	0x0064
        /*001c*/ 	.short	0x0001
        /*001e*/ 	.short	0x0000
        /*0020*/ 	.short	0x0001
        /*0022*/ 	.short	0x0000


//--------------------- .nv.info                  --------------------------
	.section	.nv.info,"",@"SHT_CUDA_INFO"
	.align	4


	//----- nvinfo : EIATTR_REGCOUNT
	.align		4
        /*0000*/ 	.byte	0x04, 0x2f
        /*0002*/ 	.short	(.L_4 - .L_3)
	.align		4
.L_3:
        /*0004*/ 	.word	index@(gluon_tcgen05)
        /*0008*/ 	.word	0x00000047


	//----- nvinfo : EIATTR_FRAME_SIZE
	.align		4
.L_4:
        /*000c*/ 	.byte	0x04, 0x11
        /*000e*/ 	.short	(.L_6 - .L_5)
	.align		4
.L_5:
        /*0010*/ 	.word	index@($__internal_2_$__cuda_sm10x_tcgen05_guardrail_trap_unallocated_columns_being_dealloced)
        /*0014*/ 	.word	0x00000000


	//----- nvinfo : EIATTR_FRAME_SIZE
	.align		4
.L_6:
        /*0018*/ 	.byte	0x04, 0x11
        /*001a*/ 	.short	(.L_8 - .L_7)
	.align		4
.L_7:
        /*001c*/ 	.word	index@($__internal_1_$__cuda_sm10x_tcgen05_guardrail_trap_phase_invalid_during_alloc)
        /*0020*/ 	.word	0x00000000


	//----- nvinfo : EIATTR_FRAME_SIZE
	.align		4
.L_8:
        /*0024*/ 	.byte	0x04, 0x11
        /*0026*/ 	.short	(.L_10 - .L_9)
	.align		4
.L_9:
        /*0028*/ 	.word	index@($__internal_0_$__cuda_sm10x_tcgen05_guardrail_trap_col_being_dealloced_not_returned_by_alloc)
        /*002c*/ 	.word	0x00000000


	//----- nvinfo : EIATTR_FRAME_SIZE
	.align		4
.L_10:
        /*0030*/ 	.byte	0x04, 0x11
        /*0032*/ 	.short	(.L_12 - .L_11)
	.align		4
.L_11:
        /*0034*/ 	.word	index@(gluon_tcgen05)
        /*0038*/ 	.word	0x00000000


	//----- nvinfo : EIATTR_MIN_STACK_SIZE
	.align		4
.L_12:
        /*003c*/ 	.byte	0x04, 0x12
        /*003e*/ 	.short	(.L_14 - .L_13)
	.align		4
.L_13:
        /*0040*/ 	.word	index@(gluon_tcgen05)
        /*0044*/ 	.word	0x00000000
.L_14:


//--------------------- .nv.info.gluon_tcgen05    --------------------------
	.section	.nv.info.gluon_tcgen05,"",@"SHT_CUDA_INFO"
	.sectionflags	@""
	.align	4


	//----- nvinfo : EIATTR_CUDA_API_VERSION
	.align		4
        /*0000*/ 	.byte	0x04, 0x37
        /*0002*/ 	.short	(.L_16 - .L_15)
.L_15:
        /*0004*/ 	.word	0x00000081


	//----- nvinfo : EIATTR_KPARAM_INFO
	.align		4
.L_16:
        /*0008*/ 	.byte	0x04, 0x17
        /*000a*/ 	.short	(.L_18 - .L_17)
.L_17:
        /*000c*/ 	.word	0x00000000
        /*0010*/ 	.short	0x000a
        /*0012*/ 	.short	0x0048
        /*0014*/ 	.byte	0x00, 0xf4, 0x21, 0x00


	//----- nvinfo : EIATTR_KPARAM_INFO
	.align		4
.L_18:
        /*0018*/ 	.byte	0x04, 0x17
        /*001a*/ 	.short	(.L_20 - .L_19)
.L_19:
        /*001c*/ 	.word	0x00000000
        /*0020*/ 	.short	0x0009
        /*0022*/ 	.short	0x0040
        /*0024*/ 	.byte	0x00, 0xf4, 0x21, 0x00


	//----- nvinfo : EIATTR_KPARAM_INFO
	.align		4
.L_20:
        /*0028*/ 	.byte	0x04, 0x17
        /*002a*/ 	.short	(.L_22 - .L_21)
.L_21:
        /*002c*/ 	.word	0x00000000
        /*0030*/ 	.short	0x0008
        /*0032*/ 	.short	0x0038
        /*0034*/ 	.byte	0x00, 0xf0, 0x21, 0x00


	//----- nvinfo : EIATTR_KPARAM_INFO
	.align		4
.L_22:
        /*0038*/ 	.byte	0x04, 0x17
        /*003a*/ 	.short	(.L_24 - .L_23)
.L_23:
        /*003c*/ 	.word	0x00000000
        /*0040*/ 	.short	0x0007
        /*0042*/ 	.short	0x0030
        /*0044*/ 	.byte	0x00, 0xf0, 0x21, 0x00


	//----- nvinfo : EIATTR_KPARAM_INFO
	.align		4
.L_24:
        /*0048*/ 	.byte	0x04, 0x17
        /*004a*/ 	.short	(.L_26 - .L_25)
.L_25:
        /*004c*/ 	.word	0x00000000
        /*0050*/ 	.short	0x0006
        /*0052*/ 	.short	0x0028
        /*0054*/ 	.byte	0x00, 0xf0, 0x21, 0x00


	//----- nvinfo : EIATTR_KPARAM_INFO
	.align		4
.L_26:
        /*0058*/ 	.byte	0x04, 0x17
        /*005a*/ 	.short	(.L_28 - .L_27)
.L_27:
        /*005c*/ 	.word	0x00000000
        /*0060*/ 	.short	0x0005
        /*0062*/ 	.short	0x0020
        /*0064*/ 	.byte	0x00, 0xf0, 0x11, 0x00


	//----- nvinfo : EIATTR_KPARAM_INFO
	.align		4
.L_28:
        /*0068*/ 	.byte	0x04, 0x17
        /*006a*/ 	.short	(.L_30 - .L_29)
.L_29:
        /*006c*/ 	.word	0x00000000
        /*0070*/ 	.short	0x0004
        /*0072*/ 	.short	0x001c
        /*0074*/ 	.byte	0x00, 0xf0, 0x11, 0x00


	//----- nvinfo : EIATTR_KPARAM_INFO
	.align		4
.L_30:
        /*0078*/ 	.byte	0x04, 0x17
        /*007a*/ 	.short	(.L_32 - .L_31)
.L_31:
        /*007c*/ 	.word	0x00000000
        /*0080*/ 	.short	0x0003
        /*0082*/ 	.short	0x0018
        /*0084*/ 	.byte	0x00, 0xf0, 0x11, 0x00


	//----- nvinfo : EIATTR_KPARAM_INFO
	.align		4
.L_32:
        /*0088*/ 	.byte	0x04, 0x17
        /*008a*/ 	.short	(.L_34 - .L_33)
.L_33:
        /*008c*/ 	.word	0x00000000
        /*0090*/ 	.short	0x0002
        /*0092*/ 	.short	0x0010
        /*0094*/ 	.byte	0x00, 0xf4, 0x21, 0x00


	//----- nvinfo : EIATTR_KPARAM_INFO
	.align		4
.L_34:
        /*0098*/ 	.byte	0x04, 0x17
        /*009a*/ 	.short	(.L_36 - .L_35)
.L_35:
        /*009c*/ 	.word	0x00000000
        /*00a0*/ 	.short	0x0001
        /*00a2*/ 	.short	0x0008
        /*00a4*/ 	.byte	0x00, 0xf4, 0x21, 0x00


	//----- nvinfo : EIATTR_KPARAM_INFO
	.align		4
.L_36:
        /*00a8*/ 	.byte	0x04, 0x17
        /*00aa*/ 	.short	(.L_38 - .L_37)
.L_37:
        /*00ac*/ 	.word	0x00000000
        /*00b0*/ 	.short	0x0000
        /*00b2*/ 	.short	0x0000
        /*00b4*/ 	.byte	0x00, 0xf4, 0x21, 0x00


	//----- nvinfo : EIATTR_AT_ENTRY_FRAGMENTS
	.align		4
.L_38:
        /*00b8*/ 	.byte	0x04, 0x4f
        /*00ba*/ 	.short	(.L_40 - .L_39)


	//   ....[0]....
.L_39:
        /*00bc*/ 	.word	0x00000004


	//----- nvinfo : EIATTR_RESERVED_SMEM_USED
	.align		4
.L_40:
        /*00c0*/ 	.byte	0x01, 0x41
	.zero		2


	//----- nvinfo : EIATTR_SPARSE_MMA_MASK
	.align		4
        /*00c4*/ 	.byte	0x03, 0x50
        /*00c6*/ 	.short	0x0000


	//----- nvinfo : EIATTR_TCGEN05_1CTA_USED
	.align		4
        /*00c8*/ 	.byte	0x01, 0x51
	.zero		2


	//----- nvinfo : EIATTR_MAXREG_COUNT
	.align		4
        /*00cc*/ 	.byte	0x03, 0x1b
        /*00ce*/ 	.short	0x00ff


	//----- nvinfo : EIATTR_NUM_BARRIERS
	.align		4
        /*00d0*/ 	.byte	0x02, 0x4c
        /*00d2*/ 	.byte	0x01
	.zero		1


	//----- nvinfo : EIATTR_INT_WARP_WIDE_INSTR_OFFSETS
	.align		4
        /*00d4*/ 	.byte	0x04, 0x31
        /*00d6*/ 	.short	(.L_42 - .L_41)


	//   ....[0]....
.L_41:
        /*00d8*/ 	.word	0x00001730


	//   ....[1]....
        /*00dc*/ 	.word	0x00001750


	//   ....[2]....
        /*00e0*/ 	.word	0x000017d0


	//   ....[3]....
        /*00e4*/ 	.word	0x000019e0


	//   ....[4]....
        /*00e8*/ 	.word	0x00001a30


	//   ....[5]....
        /*00ec*/ 	.word	0x00001a50


	//   ....[6]....
        /*00f0*/ 	.word	0x00001a60


	//   ....[7]....
        /*00f4*/ 	.word	0x00001ea0


	//   ....[8]....
        /*00f8*/ 	.word	0x00001eb0


	//   ....[9]....
        /*00fc*/ 	.word	0x00002030


	//   ....[10]....
        /*0100*/ 	.word	0x00002080


	//   ....[11]....
        /*0104*/ 	.word	0x000020d0


	//   ....[12]....
        /*0108*/ 	.word	0x000020f0


	//   ....[13]....
        /*010c*/ 	.word	0x000025c0


	//   ....[14]....
        /*0110*/ 	.word	0x000025d0


	//   ....[15]....
        /*0114*/ 	.word	0x000028f0


	//   ....[16]....
        /*0118*/ 	.word	0x00002900


	//   ....[17]....
        /*011c*/ 	.word	0x00002df0


	//   ....[18]....
        /*0120*/ 	.word	0x00002e40


	//----- nvinfo : EIATTR_COOP_GROUP_MASK_REGIDS
	.align		4
.L_42:
        /*0124*/ 	.byte	0x04, 0x29
        /*0126*/ 	.short	(.L_44 - .L_43)


	//   ....[0]....
.L_43:
        /*0128*/ 	.word	0xffffffff


	//   ....[1]....
        /*012c*/ 	.word	0xffffffff


	//   ....[2]....
        /*0130*/ 	.word	0xffffffff


	//   ....[3]....
        /*0134*/ 	.word	0xffffffff


	//   ....[4]....
        /*0138*/ 	.word	0xffffffff


	//   ....[5]....
        /*013c*/ 	.word	0xffffffff


	//   ....[6]....
        /*0140*/ 	.word	0xffffffff


	//   ....[7]....
        /*0144*/ 	.word	0xffffffff


	//   ....[8]....
        /*0148*/ 	.word	0xffffffff


	//   ....[9]....
        /*014c*/ 	.word	0xffffffff


	//----- nvinfo : EIATTR_COOP_GROUP_INSTR_OFFSETS
	.align		4
.L_44:
        /*0150*/ 	.byte	0x04, 0x28
        /*0152*/ 	.short	(.L_46 - .L_45)


	//   ....[0]....
.L_45:
        /*0154*/ 	.word	0x00000050


	//   ....[1]....
        /*0158*/ 	.word	0x00000310


	//   ....[2]....
        /*015c*/ 	.word	0x00000500


	//   ....[3]....
        /*0160*/ 	.word	0x000009c0


	//   ....[4]....
        /*0164*/ 	.word	0x00000b00


	//   ....[5]....
        /*0168*/ 	.word	0x00000fb0


	//   ....[6]....
        /*016c*/ 	.word	0x000010f0


	//   ....[7]....
        /*0170*/ 	.word	0x000015e0


	//   ....[8]....
        /*0174*/ 	.word	0x00002c80


	//   ....[9]....
        /*0178*/ 	.word	0x00002ef0


	//----- nvinfo : EIATTR_VRC_CTA_INIT_COUNT
	.align		4
.L_46:
        /*017c*/ 	.byte	0x02, 0x4a
        /*017e*/ 	.byte	0x80
	.zero		1


	//----- nvinfo : EIATTR_MBARRIER_INSTR_OFFSETS
	.align		4
        /*0180*/ 	.byte	0x04, 0x39
        /*0182*/ 	.short	(.L_48 - .L_47)


	//   ....[0]....
.L_47:
        /*0184*/ 	.word	0x000017f0
        /*0188*/ 	.word	0x000000ff
        /*018c*/ 	.word	0x00028000
        /*0190*/ 	.short	0x0100
        /*0192*/ 	.byte	0x0a
	.zero		1


	//   ....[1]....
        /*0194*/ 	.word	0x00001820
        /*0198*/ 	.word	0x000000ff
        /*019c*/ 	.word	0x00028010
        /*01a0*/ 	.short	0x0100
        /*01a2*/ 	.byte	0x0a
	.zero		1


	//   ....[2]....
        /*01a4*/ 	.word	0x000018d0
        /*01a8*/ 	.word	0x000000ff
        /*01ac*/ 	.word	0x00028008
        /*01b0*/ 	.short	0x0100
        /*01b2*/ 	.byte	0x0a
	.zero		1


	//   ....[3]....
        /*01b4*/ 	.word	0x000018e0
        /*01b8*/ 	.word	0x000000ff
        /*01bc*/ 	.word	0x00028018
        /*01c0*/ 	.short	0x0100
        /*01c2*/ 	.byte	0x0a
	.zero		1


	//   ....[4]....
        /*01c4*/ 	.word	0x00001b00
        /*01c8*/ 	.word	0x000000ff
        /*01cc*/ 	.word	0x00028000
        /*01d0*/ 	.short	0x010a
        /*01d2*/ 	.byte	0x0a
	.zero		1


	//   ....[5]....
        /*01d4*/ 	.word	0x00001f00
        /*01d8*/ 	.word	0x000000ff
        /*01dc*/ 	.word	0x00028010
        /*01e0*/ 	.short	0x010a
        /*01e2*/ 	.byte	0x0a
	.zero		1


	//   ....[6]....
        /*01e4*/ 	.word	0x00002170
        /*01e8*/ 	.word	0x000000ff
        /*01ec*/ 	.word	0x00028000
        /*01f0*/ 	.short	0x010a
        /*01f2*/ 	.byte	0x25
	.zero		1


	//   ....[7]....
        /*01f4*/ 	.word	0x00002610
        /*01f8*/ 	.word	0x000000ff
        /*01fc*/ 	.word	0x00028010
        /*0200*/ 	.short	0x010a
        /*0202*/ 	.byte	0x25
	.zero		1


	//   ....[8]....
        /*0204*/ 	.word	0x000026e0
        /*0208*/ 	.word	0x000000ff
        /*020c*/ 	.word	0x00028000
        /*0210*/ 	.short	0x0108
        /*0212*/ 	.byte	0x0a
	.zero		1


	//   ....[9]....
        /*0214*/ 	.word	0x000026f0
        /*0218*/ 	.word	0x000000ff
        /*021c*/ 	.word	0x00028010
        /*0220*/ 	.short	0x0108
        /*0222*/ 	.byte	0x0a
	.zero		1


	//   ....[10]....
        /*0224*/ 	.word	0x00002740
        /*0228*/ 	.word	0x000000ff
        /*022c*/ 	.word	0x00028008
        /*0230*/ 	.short	0x0108
        /*0232*/ 	.byte	0x0a
	.zero		1


	//   ....[11]....
        /*0234*/ 	.word	0x00002750
        /*0238*/ 	.word	0x000000ff
        /*023c*/ 	.word	0x00028018
        /*0240*/ 	.short	0x0108
        /*0242*/ 	.byte	0x0a
	.zero		1


	//   ....[12]....
        /*0244*/ 	.word	0x00002f10
        /*0248*/ 	.word	0x000000ff
        /*024c*/ 	.word	0x00028000
        /*0250*/ 	.short	0x010a
        /*0252*/ 	.byte	0x0a
	.zero		1


	//   ....[13]....
        /*0254*/ 	.word	0x00002f40
        /*0258*/ 	.word	0x000000ff
        /*025c*/ 	.word	0x00028010
        /*0260*/ 	.short	0x010a
        /*0262*/ 	.byte	0x0a
	.zero		1


	//   ....[14]....
        /*0264*/ 	.word	0x00002f70
        /*0268*/ 	.word	0x000000ff
        /*026c*/ 	.word	0x00028000
        /*0270*/ 	.short	0x010a
        /*0272*/ 	.byte	0x25
	.zero		1


	//   ....[15]....
        /*0274*/ 	.word	0x00002fa0
        /*0278*/ 	.word	0x000000ff
        /*027c*/ 	.word	0x00028010
        /*0280*/ 	.short	0x010a
        /*0282*/ 	.byte	0x25
	.zero		1


	//----- nvinfo : EIATTR_NUM_MBARRIERS
	.align		4
.L_48:
        /*0284*/ 	.byte	0x03, 0x38
        /*0286*/ 	.short	0x0004


	//----- nvinfo : EIATTR_EXIT_INSTR_OFFSETS
	.align		4
        /*0288*/ 	.byte	0x04, 0x1c
        /*028a*/ 	.short	(.L_50 - .L_49)


	//   ....[0]....
.L_49:
        /*028c*/ 	.word	0x00002f00


	//----- nvinfo : EIATTR_REQNTID
	.align		4
.L_50:
        /*0290*/ 	.byte	0x04, 0x10
        /*0292*/ 	.short	(.L_52 - .L_51)
.L_51:
        /*0294*/ 	.word	0x00000100
        /*0298*/ 	.word	0x00000001
        /*029c*/ 	.word	0x00000001


	//----- nvinfo : EIATTR_CRS_STACK_SIZE
	.align		4
.L_52:
        /*02a0*/ 	.byte	0x04, 0x1e
        /*02a2*/ 	.short	(.L_54 - .L_53)
.L_53:
        /*02a4*/ 	.word	0x00000000


	//----- nvinfo : EIATTR_CBANK_PARAM_SIZE
	.align		4
.L_54:
        /*02a8*/ 	.byte	0x03, 0x19
        /*02aa*/ 	.short	0x0050


	//----- nvinfo : EIATTR_PARAM_CBANK
	.align		4
        /*02ac*/ 	.byte	0x04, 0x0a
        /*02ae*/ 	.short	(.L_56 - .L_55)
	.align		4
.L_55:
        /*02b0*/ 	.word	index@(.nv.constant0.gluon_tcgen05)
        /*02b4*/ 	.short	0x0380
        /*02b6*/ 	.short	0x0050


	//----- nvinfo : EIATTR_SW_WAR
	.align		4
.L_56:
        /*02b8*/ 	.byte	0x04, 0x36
        /*02ba*/ 	.short	(.L_58 - .L_57)
.L_57:
        /*02bc*/ 	.word	0x00000008
.L_58:


//--------------------- .nv.compat                --------------------------
	.section	.nv.compat,"",@"SHT_CUDA_COMPAT_INFO"
	.align	4
        /*0000*/ 	.byte	0x02, 0x02, 0x02, 0x00, 0x02, 0x05, 0x05, 0x00, 0x02, 0x03, 0x03, 0x00, 0x02, 0x06, 0x01, 0x00


//--------------------- .nv.callgraph             --------------------------
	.section	.nv.callgraph,"",@"SHT_CUDA_CALLGRAPH"
	.align	4
	.sectionentsize	8
	.align		4
        /*0000*/ 	.word	0x00000000
	.align		4
        /*0004*/ 	.word	0xffffffff
	.align		4
        /*0008*/ 	.word	0x00000000
	.align		4
        /*000c*/ 	.word	0xfffffffe
	.align		4
        /*0010*/ 	.word	0x00000000
	.align		4
        /*0014*/ 	.word	0xfffffffd
	.align		4
        /*0018*/ 	.word	0x00000000
	.align		4
        /*001c*/ 	.word	0xfffffffc


//--------------------- .text.gluon_tcgen05       --------------------------
	.section	.text.gluon_tcgen05,"ax",@progbits
	.align	128
        .global         gluon_tcgen05
        .type           gluon_tcgen05,@function
        .size           gluon_tcgen05,(.L_x_77 - gluon_tcgen05)
        .other          gluon_tcgen05,@"STO_CUDA_ENTRY STV_DEFAULT"
gluon_tcgen05:
.text.gluon_tcgen05:
[----:B------:R-:W1:Y:S01]  /*0000*/  LDC R1, c[0x0][0x37c] ;  /* 0x0000df00ff017b82 */ /* 0x000e620000000800 */
[----:B------:R-:W2:Y:S02]  /*0010*/  S2R R0, SR_TID.X ;  /* 0x0000000000007919 */ /* 0x000ea40000002100 */
[----:B--2---:R-:W-:-:S13]  /*0020*/  ISETP.GE.U32.AND P2, PT, R0, 0x20, PT ;  /* 0x000000200000780c */ /* 0x004fda0003f46070 */
[----:B------:R-:W-:Y:S05]  /*0030*/  @P2 BRA `(.L_x_0) ;  /* 0x0000000000b82947 */ /* 0x000fea0003800000 */
[----:B------:R-:W2:Y:S01]  /*0040*/  S2UR UR6, SR_CgaCtaId ;  /* 0x00000000000679c3 */ /* 0x000ea20000008800 */
[----:B------:R-:W-:Y:S01]  /*0050*/  NOP ;  /* 0x0000000000007918 */ /* 0x000fe20000000000 */
[----:B------:R-:W-:Y:S02]  /*0060*/  UMOV UR4, 0x40 ;  /* 0x0000004000047882 */ /* 0x000fe40000000000 */
[----:B--2---:R-:W-:-:S09]  /*0070*/  ULEA UR4, UR6, UR4, 0x18 ;  /* 0x0000000406047291 */ /* 0x004fd2000f8ec0ff */
[----:B------:R-:W2:Y:S01]  /*0080*/  LDS.U8 R2, [UR4] ;  /* 0x00000004ff027984 */ /* 0x000ea20008000000 */
[----:B------:R-:W-:Y:S02]  /*0090*/  UMOV UR4, 0x400 ;  /* 0x0000040000047882 */ /* 0x000fe40000000000 */
[----:B------:R-:W-:Y:S01]  /*00a0*/  ULEA UR4, UR6, UR4, 0x18 ;  /* 0x0000000406047291 */ /* 0x000fe2000f8ec0ff */
[----:B--2---:R-:W-:-:S13]  /*00b0*/  ISETP.NE.AND P0, PT, R2, RZ, PT ;  /* 0x000000ff0200720c */ /* 0x004fda0003f05270 */
[----:B------:R-:W-:Y:S05]  /*00c0*/  @P0 BRA `(.L_x_1) ;  /* 0x00000000007c0947 */ /* 0x000fea0003800000 */
[----:B------:R-:W-:-:S13]  /*00d0*/  ELECT P0, URZ, PT ;  /* 0x0000000000ff782f */ /* 0x000fda0003800000 */
[----:B------:R-:W-:Y:S05]  /*00e0*/  @!P0 BRA `(.L_x_2) ;  /* 0x0000000000848947 */ /* 0x000fea0003800000 */
[----:B------:R-:W-:Y:S01]  /*00f0*/  UMOV UR5, 0x8 ;  /* 0x0000000800057882 */ /* 0x000fe20000000000 */
[----:B------:R-:W-:Y:S02]  /*0100*/  IMAD.MOV.U32 R5, RZ, RZ, 0x1 ;  /* 0x00000001ff057424 */ /* 0x000fe400078e00ff */
[----:B------:R-:W-:Y:S02]  /*0110*/  IMAD.MOV.U32 R3, RZ, RZ, 0xff ;  /* 0x000000ffff037424 */ /* 0x000fe400078e00ff */
[----:B------:R-:W-:Y:S04]  /*0120*/  DEPBAR.LE SB2, 0x36 ;  /* 0x0000ad800000791a */ /* 0x000fe80000000000 */
[----:B------:R-:W2:Y:S02]  /*0130*/  UTCATOMSWS.FIND_AND_SET.ALIGN UP0, UR5, UR5 ;  /* 0x00000005000575e3 */ /* 0x000ea40008000800 */
[----:B--2---:R-:W-:-:S04]  /*0140*/  PLOP3.LUT P0, PT, PT, PT, UP0, 0x80, 0x8 ;  /* 0x000000000008781c */ /* 0x004fc80003f0f008 */
[----:B------:R-:W-:-:S04]  /*0150*/  SEL R2, RZ, 0xffffffff, !P0 ;  /* 0xffffffffff027807 */ /* 0x000fc80004000000 */
[----:B------:R-:W-:Y:S01]  /*0160*/  ISETP.NE.AND P0, PT, R2, RZ, PT ;  /* 0x000000ff0200720c */ /* 0x000fe20003f05270 */
[----:B------:R-:W-:-:S12]  /*0170*/  IMAD.U32 R2, RZ, RZ, UR5 ;  /* 0x00000005ff027e24 */ /* 0x000fd8000f8e00ff */
[----:B------:R-:W-:Y:S05]  /*0180*/  @P0 BRA `(.L_x_3) ;  /* 0x0000000000240947 */ /* 0x000fea0003800000 */
.L_x_4:
[----:B------:R-:W-:Y:S05]  /*0190*/  NANOSLEEP 0x64 ;  /* 0x000000640000795d */ /* 0x000fea0003800000 */
[----:B------:R-:W-:-:S05]  /*01a0*/  UMOV UR5, 0x8 ;  /* 0x0000000800057882 */ /* 0x000fca0000000000 */
[----:B------:R-:W-:Y:S04]  /*01b0*/  DEPBAR.LE SB2, 0x36 ;  /* 0x0000ad800000791a */ /* 0x000fe80000000000 */
[----:B------:R-:W2:Y:S02]  /*01c0*/  UTCATOMSWS.FIND_AND_SET.ALIGN UP0, UR5, UR5 ;  /* 0x00000005000575e3 */ /* 0x000ea40008000800 */
[----:B--2---:R-:W-:-:S04]  /*01d0*/  PLOP3.LUT P0, PT, PT, PT, UP0, 0x80, 0x8 ;  /* 0x000000000008781c */ /* 0x004fc80003f0f008 */
[----:B------:R-:W-:-:S04]  /*01e0*/  SEL R2, RZ, 0xffffffff, !P0 ;  /* 0xffffffffff027807 */ /* 0x000fc80004000000 */
[----:B------:R-:W-:Y:S01]  /*01f0*/  ISETP.NE.AND P0, PT, R2, RZ, PT ;  /* 0x000000ff0200720c */ /* 0x000fe20003f05270 */
[----:B------:R-:W-:-:S12]  /*0200*/  IMAD.U32 R2, RZ, RZ, UR5 ;  /* 0x00000005ff027e24 */ /* 0x000fd8000f8e00ff */
[----:B------:R-:W-:Y:S05]  /*0210*/  @!P0 BRA `(.L_x_4) ;  /* 0xfffffffc00dc8947 */ /* 0x000fea000383ffff */
.L_x_3:
[C---:B------:R-:W-:Y:S01]  /*0220*/  VIADD R4, R2.reuse, 0x10 ;  /* 0x0000001002047836 */ /* 0x040fe20000000000 */
[----:B------:R-:W-:Y:S01]  /*0230*/  UMOV UR5, 0x50 ;  /* 0x0000005000057882 */ /* 0x000fe20000000000 */
[----:B------:R-:W-:Y:S01]  /*0240*/  SHF.L.U32 R3, R3, R2, RZ ;  /* 0x0000000203037219 */ /* 0x000fe200000006ff */
[----:B------:R-:W-:Y:S01]  /*0250*/  ULEA UR5, UR6, UR5, 0x18 ;  /* 0x0000000506057291 */ /* 0x000fe2000f8ec0ff */
[----:B------:R-:W-:Y:S01]  /*0260*/  IMAD.SHL.U32 R2, R2, 0x20, RZ ;  /* 0x0000002002027824 */ /* 0x000fe200078e00ff */
[----:B------:R-:W-:-:S04]  /*0270*/  SHF.L.U32 R4, R5, R4, RZ ;  /* 0x0000000405047219 */ /* 0x000fc800000006ff */
[----:B------:R-:W-:-:S05]  /*0280*/  LOP3.LUT R3, R4, R3, RZ, 0xfc, !PT ;  /* 0x0000000304037212 */ /* 0x000fca00078efcff */
[----:B------:R2:W-:Y:S04]  /*0290*/  ATOMS.OR RZ, [UR5], R3 ;  /* 0x00000003ffff798c */ /* 0x0005e8000b000005 */
[----:B------:R2:W-:Y:S01]  /*02a0*/  STS [UR4], R2 ;  /* 0x00000002ff007988 */ /* 0x0005e20008000804 */
[----:B------:R-:W-:Y:S05]  /*02b0*/  BRA `(.L_x_2) ;  /* 0x0000000000107947 */ /* 0x000fea0003800000 */
.L_x_1:
[----:B------:R-:W-:Y:S01]  /*02c0*/  IMAD.MOV.U32 R3, RZ, RZ, -0x1 ;  /* 0xffffffffff037424 */ /* 0x000fe200078e00ff */
[----:B------:R-:W-:-:S04]  /*02d0*/  MOV R2, 0x300 ;  /* 0x0000030000027802 */ /* 0x000fc80000000f00 */
[----:B------:R2:W-:Y:S03]  /*02e0*/  STS [UR4], R3 ;  /* 0x00000003ff007988 */ /* 0x0005e60008000804 */
[----:B-12---:R-:W-:Y:S05]  /*02f0*/  CALL.REL.NOINC `($__internal_1_$__cuda_sm10x_tcgen05_guardrail_trap_phase_invalid_during_alloc) ;  /* 0x0000002c00407944 */ /* 0x006fea0003c00000 */
.L_x_2:
[----:B------:R-:W-:Y:S05]  /*0300*/  WARPSYNC.ALL ;  /* 0x0000000000007948 */ /* 0x000fea0003800000 */
[----:B------:R-:W-:Y:S01]  /*0310*/  NOP ;  /* 0x0000000000007918 */ /* 0x000fe20000000000 */
.L_x_0:
[----:B------:R-:W3:Y:S08]  /*0320*/  S2UR UR4, SR_CgaCtaId ;  /* 0x00000000000479c3 */ /* 0x000ef00000008800 */
[----:B------:R-:W-:Y:S01]  /*0330*/  BAR.SYNC.DEFER_BLOCKING 0x0 ;  /* 0x0000000000007b1d */ /* 0x000fe20000010000 */
[----:B------:R-:W-:-:S05]  /*0340*/  LOP3.LUT R68, R0, 0xff, RZ, 0xc0, !PT ;  /* 0x000000ff00447812 */ /* 0x000fca00078ec0ff */
[----:B------:R-:W-:Y:S02]  /*0350*/  UMOV UR10, 0x400 ;  /* 0x00000400000a7882 */ /* 0x000fe40000000000 */
[----:B------:R-:W4:Y:S08]  /*0360*/  LDC R4, c[0x0][0x398] ;  /* 0x0000e600ff047b82 */ /* 0x000f300000000800 */
[----:B------:R-:W5:Y:S01]  /*0370*/  LDC R10, c[0x0][0x3a0] ;  /* 0x0000e800ff0a7b82 */ /* 0x000f620000000800 */
[----:B---3--:R-:W-:-:S07]  /*0380*/  ULEA UR10, UR4, UR10, 0x18 ;  /* 0x0000000a040a7291 */ /* 0x008fce000f8ec0ff */
[----:B------:R-:W3:Y:S02]  /*0390*/  S2UR UR14, SR_CTAID.Y ;  /* 0x00000000000e79c3 */ /* 0x000ee40000002600 */
[----:B--2---:R-:W2:Y:S06]  /*03a0*/  LDS R3, [UR10] ;  /* 0x0000000aff037984 */ /* 0x004eac0008000800 */
[----:B------:R-:W-:Y:S06]  /*03b0*/  BAR.SYNC.DEFER_BLOCKING 0x0 ;  /* 0x0000000000007b1d */ /* 0x000fec0000010000 */
[----:B------:R-:W-:Y:S05]  /*03c0*/  @P2 BRA `(.L_x_5) ;  /* 0x0000000000182947 */ /* 0x000fea0003800000 */
[----:B------:R-:W-:Y:S01]  /*03d0*/  ELECT P0, URZ, PT ;  /* 0x0000000000ff782f */ /* 0x000fe20003800000 */
[----:B------:R-:W-:Y:S01]  /*03e0*/  IMAD.MOV.U32 R2, RZ, RZ, 0x1 ;  /* 0x00000001ff027424 */ /* 0x000fe200078e00ff */
[----:B------:R-:W-:Y:S01]  /*03f0*/  UMOV UR5, 0x40 ;  /* 0x0000004000057882 */ /* 0x000fe20000000000 */
[----:B------:R-:W-:Y:S01]  /*0400*/  UVIRTCOUNT.DEALLOC.SMPOOL 0x80 ;  /* 0x000000800000784c */ /* 0x000fe20000000000 */
[----:B------:R-:W-:-:S09]  /*0410*/  ULEA UR5, UR4, UR5, 0x18 ;  /* 0x0000000504057291 */ /* 0x000fd2000f8ec0ff */
[----:B------:R5:W-:Y:S03]  /*0420*/  @P0 STS.U8 [UR5], R2 ;  /* 0x00000002ff000988 */ /* 0x000be60008000005 */
.L_x_5:
[----:B------:R-:W5:Y:S01]  /*0430*/  S2UR UR4, SR_CTAID.Z ;  /* 0x00000000000479c3 */ /* 0x000f620000002700 */
[----:B------:R-:W4:Y:S01]  /*0440*/  LDCU UR5, c[0x0][0x370] ;  /* 0x00006e00ff0577ac */ /* 0x000f220008000800 */
[----:B------:R-:W-:Y:S01]  /*0450*/  ISETP.GE.U32.AND P0, PT, R68, 0x20, PT ;  /* 0x000000204400780c */ /* 0x000fe20003f06070 */
[----:B----4-:R-:W-:Y:S01]  /*0460*/  VIADD R4, R4, 0xffffffff ;  /* 0xffffffff04047836 */ /* 0x010fe20000000000 */
[C---:B------:R-:W-:Y:S01]  /*0470*/  ISETP.NE.U32.AND P3, PT, R68.reuse, RZ, PT ;  /* 0x000000ff4400720c */ /* 0x040fe20003f65070 */
[----:B------:R-:W5:Y:S01]  /*0480*/  LDCU UR6, c[0x0][0x374] ;  /* 0x00006e80ff0677ac */ /* 0x000f620008000800 */
[----:B------:R-:W-:Y:S01]  /*0490*/  LEA R11, R68, UR10, 0x2 ;  /* 0x0000000a440b7c11 */ /* 0x000fe2000f8e10ff */
[----:B-----5:R-:W-:Y:S01]  /*04a0*/  VIADD R12, R10, 0xffffffff ;  /* 0xffffffff0a0c7836 */ /* 0x020fe20000000000 */
[----:B------:R-:W4:Y:S01]  /*04b0*/  S2UR UR16, SR_CTAID.X ;  /* 0x00000000001079c3 */ /* 0x000f220000002500 */
[----:B------:R-:W5:Y:S01]  /*04c0*/  LDCU.64 UR12, c[0x0][0x3c0] ;  /* 0x00007800ff0c77ac */ /* 0x000f620008000a00 */
[----:B--2---:R-:W-:Y:S01]  /*04d0*/  R2UR UR11, R3 ;  /* 0x00000000030b72ca */ /* 0x004fe200000e0000 */
[----:B------:R-:W-:Y:S04]  /*04e0*/  BSSY.RECONVERGENT B0, `(.L_x_6) ;  /* 0x0000011000007945 */ /* 0x000fe80003800200 */
[----:B------:R2:W-:Y:S01]  /*04f0*/  @!P0 STS [R11], RZ ;  /* 0x000000ff0b008388 */ /* 0x0005e20000000800 */
[----:B------:R-:W-:-:S03]  /*0500*/  NOP ;  /* 0x0000000000007918 */ /* 0x000fc60000000000 */
[----:B------:R2:W-:Y:S01]  /*0510*/  @!P3 STS [UR10+0x24], R4 ;  /* 0x00002404ff00b988 */ /* 0x0005e2000800080a */
[----:B---3--:R-:W-:-:S03]  /*0520*/  UIMAD UR4, UR4, UR6, UR14 ;  /* 0x00000006040472a4 */ /* 0x008fc6000f8e020e */
[----:B------:R2:W-:Y:S01]  /*0530*/  @!P3 STS [UR10+0x20], R12 ;  /* 0x0000200cff00b988 */ /* 0x0005e2000800080a */
[----:B----4-:R-:W-:-:S04]  /*0540*/  UIMAD UR4, UR4, UR5, UR16 ;  /* 0x00000005040472a4 */ /* 0x010fc8000f8e0210 */
[----:B------:R-:W-:-:S04]  /*0550*/  UIMAD UR4, UR4, 0x180, URZ ;  /* 0x00000180040478a4 */ /* 0x000fc8000f8e02ff */
[----:B-----5:R-:W-:-:S04]  /*0560*/  UIADD3 UR8, UP0, UPT, UR4, UR12, URZ ;  /* 0x0000000c04087290 */ /* 0x020fc8000ff1e0ff */
[----:B------:R-:W-:Y:S01]  /*0570*/  ULEA.HI.X.SX32 UR9, UR4, UR13, 0x1, UP0 ;  /* 0x0000000d04097291 */ /* 0x000fe200080f0eff */
[----:B--2---:R-:W-:Y:S11]  /*0580*/  @P3 BRA `(.L_x_7) ;  /* 0x0000000000183947 */ /* 0x004ff60003800000 */
[----:B------:R-:W2:Y:S01]  /*0590*/  LDS R2, [UR10+0x8] ;  /* 0x0000080aff027984 */ /* 0x000ea20008000800 */
[----:B------:R-:W3:Y:S01]  /*05a0*/  LDC.64 R6, c[0x0][0x380] ;  /* 0x0000e000ff067b82 */ /* 0x000ee20000000a00 */
[----:B------:R-:W-:Y:S02]  /*05b0*/  IMAD.MOV.U32 R3, RZ, RZ, 0x70 ;  /* 0x00000070ff037424 */ /* 0x000fe400078e00ff */
[----:B---3--:R3:W-:Y:S03]  /*05c0*/  STS.64 [UR10], R6 ;  /* 0x00000006ff007988 */ /* 0x0087e60008000a0a */
[----:B--2---:R-:W-:-:S05]  /*05d0*/  LOP3.LUT R2, R2, 0x10, R3, 0xd8, !PT ;  /* 0x0000001002027812 */ /* 0x004fca00078ed803 */
[----:B------:R3:W-:Y:S02]  /*05e0*/  STS [UR10+0x8], R2 ;  /* 0x00000802ff007988 */ /* 0x0007e4000800080a */
.L_x_7:
[----:B------:R-:W-:Y:S05]  /*05f0*/  BSYNC.RECONVERGENT B0 ;  /* 0x0000000000007941 */ /* 0x000fea0003800200 */
.L_x_6:
[----:B------:R-:W-:Y:S04]  /*0600*/  BSSY.RECONVERGENT B0, `(.L_x_8) ;  /* 0x000000a000007945 */ /* 0x000fe80003800200 */
[----:B------:R-:W-:Y:S05]  /*0610*/  @P3 BRA `(.L_x_9) ;  /* 0x0000000000203947 */ /* 0x000fea0003800000 */
[----:B---3--:R-:W2:Y:S01]  /*0620*/  LDS R2, [UR10+0x34] ;  /* 0x0000340aff027984 */ /* 0x008ea20008000800 */
[----:B------:R-:W-:Y:S02]  /*0630*/  IMAD.MOV.U32 R3, RZ, RZ, 0x3f000000 ;  /* 0x3f000000ff037424 */ /* 0x000fe400078e00ff */
[----:B------:R-:W-:Y:S01]  /*0640*/  @!P3 IMAD.MOV.U32 R5, RZ, RZ, 0x3f ;  /* 0x0000003fff05b424 */ /* 0x000fe200078e00ff */
[----:B------:R-:W3:Y:S02]  /*0650*/  @!P3 LDS R6, [UR10+0x38] ;  /* 0x0000380aff06b984 */ /* 0x000ee40008000800 */
[----:B--2---:R-:W-:Y:S02]  /*0660*/  LOP3.LUT R2, R2, 0xff000000, R3, 0xb8, !PT ;  /* 0xff00000002027812 */ /* 0x004fe400078eb803 */
[----:B---3--:R-:W-:-:S03]  /*0670*/  @!P3 LOP3.LUT R3, R6, 0xff, R5, 0xb8, !PT ;  /* 0x000000ff0603b812 */ /* 0x008fc600078eb805 */
[----:B------:R2:W-:Y:S04]  /*0680*/  STS [UR10+0x34], R2 ;  /* 0x00003402ff007988 */ /* 0x0005e8000800080a */
[----:B------:R2:W-:Y:S02]  /*0690*/  @!P3 STS [UR10+0x38], R3 ;  /* 0x00003803ff00b988 */ /* 0x0005e4000800080a */
.L_x_9:
[----:B------:R-:W-:Y:S05]  /*06a0*/  BSYNC.RECONVERGENT B0 ;  /* 0x0000000000007941 */ /* 0x000fea0003800200 */
.L_x_8:
[----:B------:R-:W-:Y:S04]  /*06b0*/  BSSY.RECONVERGENT B0, `(.L_x_10) ;  /* 0x000000e000007945 */ /* 0x000fe80003800200 */
[----:B------:R-:W-:Y:S05]  /*06c0*/  @P3 BRA `(.L_x_11) ;  /* 0x0000000000303947 */ /* 0x000fea0003800000 */
[----:B--2---:R-:W2:Y:S01]  /*06d0*/  LDS R3, [UR10+0x34] ;  /* 0x0000340aff037984 */ /* 0x004ea20008000800 */
[----:B------:R-:W4:Y:S03]  /*06e0*/  LDC.64 R8, c[0x0][0x3a8] ;  /* 0x0000ea00ff087b82 */ /* 0x000f260000000a00 */
[----:B---3--:R-:W3:Y:S01]  /*06f0*/  LDS R2, [UR10+0x1c] ;  /* 0x00001c0aff027984 */ /* 0x008ee20008000800 */
[C---:B----4-:R-:W-:Y:S01]  /*0700*/  SHF.L.U64.HI R6, R8.reuse, 0x1, R9 ;  /* 0x0000000108067819 */ /* 0x050fe20000010209 */
[----:B------:R-:W-:-:S03]  /*0710*/  IMAD.SHL.U32 R5, R8, 0x2, RZ ;  /* 0x0000000208057824 */ /* 0x000fc600078e00ff */
[--C-:B------:R-:W-:Y:S02]  /*0720*/  SHF.R.U32.HI R7, RZ, 0x4, R6.reuse ;  /* 0x00000004ff077819 */ /* 0x100fe40000011606 */
[----:B------:R-:W-:-:S05]  /*0730*/  SHF.R.U64 R5, R5, 0x4, R6 ;  /* 0x0000000405057819 */ /* 0x000fca0000001206 */
[----:B------:R4:W-:Y:S01]  /*0740*/  STS [UR10+0xc], R5 ;  /* 0x00000c05ff007988 */ /* 0x0009e2000800080a */
[----:B--2---:R-:W-:Y:S02]  /*0750*/  LOP3.LUT R3, R3, 0x7, RZ, 0xb8, !PT ;  /* 0x0000000703037812 */ /* 0x004fe400078eb8ff */
[----:B---3--:R-:W-:-:S03]  /*0760*/  LOP3.LUT R2, R2, 0xf, R7, 0xb8, !PT ;  /* 0x0000000f02027812 */ /* 0x008fc600078eb807 */
[----:B------:R4:W-:Y:S04]  /*0770*/  STS [UR10+0x34], R3 ;  /* 0x00003403ff007988 */ /* 0x0009e8000800080a */
[----:B------:R4:W-:Y:S02]  /*0780*/  STS [UR10+0x1c], R2 ;  /* 0x00001c02ff007988 */ /* 0x0009e4000800080a */
.L_x_11:
[----:B------:R-:W-:Y:S05]  /*0790*/  BSYNC.RECONVERGENT B0 ;  /* 0x0000000000007941 */ /* 0x000fea0003800200 */
.L_x_10:
[----:B------:R-:W-:Y:S04]  /*07a0*/  BSSY.RECONVERGENT B1, `(.L_x_12) ;  /* 0x000001a000017945 */ /* 0x000fe80003800200 */
[----:B------:R-:W-:Y:S04]  /*07b0*/  BSSY.RELIABLE B0, `(.L_x_13) ;  /* 0x0000015000007945 */ /* 0x000fe80003800100 */
[----:B------:R-:W-:Y:S05]  /*07c0*/  @P3 BRA `(.L_x_14) ;  /* 0x0000000000203947 */ /* 0x000fea0003800000 */
[----:B--234-:R-:W2:Y:S02]  /*07d0*/  LDS R2, [UR10+0x34] ;  /* 0x0000340aff027984 */ /* 0x01cea40008000800 */
[----:B--2---:R-:W-:-:S05]  /*07e0*/  LOP3.LUT R2, R2, 0x38, RZ, 0xb8, !PT ;  /* 0x0000003802027812 */ /* 0x004fca00078eb8ff */
[----:B------:R2:W-:Y:S01]  /*07f0*/  STS [UR10+0x34], R2 ;  /* 0x00003402ff007988 */ /* 0x0005e2000800080a */
[----:B------:R-:W-:Y:S05]  /*0800*/  @P3 BRA `(.L_x_15) ;  /* 0x0000000000203947 */ /* 0x000fea0003800000 */
[----:B--2---:R-:W2:Y:S01]  /*0810*/  LDS R2, [UR10+0x8] ;  /* 0x0000080aff027984 */ /* 0x004ea20008000800 */
[----:B------:R-:W-:-:S05]  /*0820*/  IMAD.MOV.U32 R3, RZ, RZ, 0x780 ;  /* 0x00000780ff037424 */ /* 0x000fca00078e00ff */
[----:B--2---:R-:W-:-:S05]  /*0830*/  LOP3.LUT R2, R2, 0x500, R3, 0xd8, !PT ;  /* 0x0000050002027812 */ /* 0x004fca00078ed803 */
[----:B------:R5:W-:Y:S02]  /*0840*/  STS [UR10+0x8], R2 ;  /* 0x00000802ff007988 */ /* 0x000be4000800080a */
.L_x_14:
[----:B------:R-:W-:Y:S05]  /*0850*/  @P3 BRA `(.L_x_16) ;  /* 0x0000000000283947 */ /* 0x000fea0003800000 */
[----:B--2345:R-:W2:Y:S02]  /*0860*/  LDS R2, [UR10+0x8] ;  /* 0x0000080aff027984 */ /* 0x03cea40008000800 */
[----:B--2---:R-:W-:-:S05]  /*0870*/  LOP3.LUT R2, R2, 0x1800, RZ, 0xb8, !PT ;  /* 0x0000180002027812 */ /* 0x004fca00078eb8ff */
[----:B------:R3:W-:Y:S02]  /*0880*/  STS [UR10+0x8], R2 ;  /* 0x00000802ff007988 */ /* 0x0007e4000800080a */
.L_x_15:
[----:B------:R-:W-:Y:S05]  /*0890*/  @P3 BREAK.RELIABLE B0 ;  /* 0x0000000000003942 */ /* 0x000fea0003800100 */
[----:B------:R-:W-:Y:S05]  /*08a0*/  @P3 BRA `(.L_x_17) ;  /* 0x0000000000243947 */ /* 0x000fea0003800000 */
[----:B------:R-:W4:Y:S01]  /*08b0*/  LDS R3, [UR10+0x8] ;  /* 0x0000080aff037984 */ /* 0x000f220008000800 */
[----:B--23--:R-:W-:-:S05]  /*08c0*/  IMAD.MOV.U32 R2, RZ, RZ, 0x6000 ;  /* 0x00006000ff027424 */ /* 0x00cfca00078e00ff */
[----:B----4-:R-:W-:-:S04]  /*08d0*/  LOP3.LUT R2, R3, 0x6000, R2, 0xd8, !PT ;  /* 0x0000600003027812 */ /* 0x010fc800078ed802 */
[----:B------:R-:W-:-:S05]  /*08e0*/  LOP3.LUT R2, R2, 0x400000, RZ, 0xb8, !PT ;  /* 0x0040000002027812 */ /* 0x000fca00078eb8ff */
[----:B------:R2:W-:Y:S02]  /*08f0*/  STS [UR10+0x8], R2 ;  /* 0x00000802ff007988 */ /* 0x0005e4000800080a */
.L_x_16:
[----:B------:R-:W-:Y:S05]  /*0900*/  BSYNC.RELIABLE B0 ;  /* 0x0000000000007941 */ /* 0x000fea0003800100 */
.L_x_13:
[----:B--2345:R-:W2:Y:S02]  /*0910*/  @!P3 LDS R2, [UR10+0x8] ;  /* 0x0000080aff02b984 */ /* 0x03cea40008000800 */
[----:B--2---:R-:W-:-:S05]  /*0920*/  @!P3 LOP3.LUT R2, R2, 0x8000, RZ, 0xb8, !PT ;  /* 0x000080000202b812 */ /* 0x004fca00078eb8ff */
[----:B------:R4:W-:Y:S02]  /*0930*/  @!P3 STS [UR10+0x8], R2 ;  /* 0x00000802ff00b988 */ /* 0x0009e4000800080a */
.L_x_17:
[----:B------:R-:W-:Y:S05]  /*0940*/  BSYNC.RECONVERGENT B1 ;  /* 0x0000000000017941 */ /* 0x000fea0003800200 */
.L_x_12:
[----:B------:R-:W-:Y:S05]  /*0950*/  WARPSYNC.ALL ;  /* 0x0000000000007948 */ /* 0x000fea0003800000 */
[----:B------:R-:W-:Y:S01]  /*0960*/  NOP ;  /* 0x0000000000007918 */ /* 0x000fe20000000000 */
[----:B------:R-:W5:Y:S02]  /*0970*/  LDC R5, c[0x0][0x39c] ;  /* 0x0000e700ff057b82 */ /* 0x000f640000000800 */
[----:B-----5:R-:W-:Y:S01]  /*0980*/  VIADD R5, R5, 0xffffffff ;  /* 0xffffffff05057836 */ /* 0x020fe20000000000 */
[----:B------:R-:W-:Y:S06]  /*0990*/  @P0 BRA `(.L_x_18) ;  /* 0x0000000000300947 */ /* 0x000fec0003800000 */
[----:B--234-:R-:W2:Y:S01]  /*09a0*/  S2R R2, SR_LANEID ;  /* 0x0000000000027919 */ /* 0x01cea20000000000 */
[----:B------:R-:W-:Y:S05]  /*09b0*/  WARPSYNC.ALL ;  /* 0x0000000000007948 */ /* 0x000fea0003800000 */
[----:B------:R-:W-:Y:S01]  /*09c0*/  NOP ;  /* 0x0000000000007918 */ /* 0x000fe20000000000 */
[----:B--2---:R-:W-:-:S05]  /*09d0*/  IMAD.SHL.U32 R6, R2, 0x4, RZ ;  /* 0x0000000402067824 */ /* 0x004fca00078e00ff */
[----:B------:R-:W2:Y:S01]  /*09e0*/  LDS R7, [R6+UR10] ;  /* 0x0000000a06077984 */ /* 0x000ea20008000800 */
[----:B------:R-:W-:-:S05]  /*09f0*/  IADD3 R2, P1, PT, R6, UR8, RZ ;  /* 0x0000000806027c10 */ /* 0x000fca000ff3e0ff */
[----:B------:R-:W-:-:S05]  /*0a00*/  IMAD.X R3, RZ, RZ, UR9, P1 ;  /* 0x00000009ff037e24 */ /* 0x000fca00088e06ff */
[----:B--2---:R5:W2:Y:S01]  /*0a10*/  ATOMG.E.EXCH.STRONG.GPU PT, RZ, [R2], R7 ;  /* 0x0000000702ff73a8 */ /* 0x004aa200041ee100 */
[----:B------:R-:W-:-:S04]  /*0a20*/  DEPBAR {5,4,3,2,1,0} ;  /* 0x0000003f0000791a */ /* 0x000fc80000000000 */
[----:B------:R-:W3:Y:S02]  /*0a30*/  CCTL.E.C.LDCU.IV.DEEP [UR8] ;  /* 0x0000000008007540 */ /* 0x000ee40009c08000 */
[----:B---3--:R5:W-:Y:S01]  /*0a40*/  UTMACCTL.IV [UR8] ;  /* 0x00000000080079b9 */ /* 0x008be20008000000 */
[----:B------:R-:W-:Y:S01]  /*0a50*/  NOP ;  /* 0x0000000000007918 */ /* 0x000fe20000000000 */
.L_x_18:
[----:B------:R-:W-:Y:S05]  /*0a60*/  @P0 BRA `(.L_x_19) ;  /* 0x00000000000c0947 */ /* 0x000fea0003800000 */
[----:B------:R0:W-:Y:S01]  /*0a70*/  UTMACMDFLUSH ;  /* 0x00000000000079b7 */ /* 0x0001e20000000000 */
[----:B------:R-:W-:Y:S05]  /*0a80*/  @P0 BRA `(.L_x_19) ;  /* 0x0000000000040947 */ /* 0x000fea0003800000 */
[----:B------:R-:W-:-:S04]  /*0a90*/  DEPBAR.LE SB0, 0x0 ;  /* 0x000080000000791a */ /* 0x000fc80000000000 */
.L_x_19:
[----:B------:R-:W-:Y:S05]  /*0aa0*/  WARPSYNC.ALL ;  /* 0x0000000000007948 */ /* 0x000fea0003800000 */
[----:B------:R-:W-:Y:S01]  /*0ab0*/  NOP ;  /* 0x0000000000007918 */ /* 0x000fe20000000000 */
[----:B--2---:R-:W-:Y:S06]  /*0ac0*/  BAR.SYNC.DEFER_BLOCKING 0x0 ;  /* 0x0000000000007b1d */ /* 0x004fec0000010000 */
[----:B------:R-:W-:Y:S02]  /*0ad0*/  BSSY.RECONVERGENT B1, `(.L_x_20) ;  /* 0x000000b000017945 */ /* 0x000fe40003800200 */
[----:B------:R-:W-:Y:S06]  /*0ae0*/  BAR.SYNC.DEFER_BLOCKING 0x0 ;  /* 0x0000000000007b1d */ /* 0x000fec0000010000 */
[----:B------:R2:W-:Y:S01]  /*0af0*/  @!P0 STS [R11], RZ ;  /* 0x000000ff0b008388 */ /* 0x0005e20000000800 */
[----:B------:R-:W-:Y:S01]  /*0b00*/  NOP ;  /* 0x0000000000007918 */ /* 0x000fe20000000000 */
[----:B------:R-:W-:Y:S05]  /*0b10*/  @P3 BRA `(.L_x_21) ;  /* 0x0000000000183947 */ /* 0x000fea0003800000 */
[----:B---345:R-:W3:Y:S01]  /*0b20*/  LDS R2, [UR10+0x8] ;  /* 0x0000080aff027984 */ /* 0x038ee20008000800 */
[----:B------:R-:W4:Y:S01]  /*0b30*/  LDC.64 R6, c[0x0][0x388] ;  /* 0x0000e200ff067b82 */ /* 0x000f220000000a00 */
[----:B------:R-:W-:Y:S02]  /*0b40*/  IMAD.MOV.U32 R3, RZ, RZ, 0x70 ;  /* 0x00000070ff037424 */ /* 0x000fe400078e00ff */
[----:B----4-:R4:W-:Y:S03]  /*0b50*/  STS.64 [UR10], R6 ;  /* 0x00000006ff007988 */ /* 0x0109e60008000a0a */
[----:B---3--:R-:W-:-:S05]  /*0b60*/  LOP3.LUT R2, R2, 0x10, R3, 0xd8, !PT ;  /* 0x0000001002027812 */ /* 0x008fca00078ed803 */
[----:B------:R4:W-:Y:S02]  /*0b70*/  STS [UR10+0x8], R2 ;  /* 0x00000802ff007988 */ /* 0x0009e4000800080a */
.L_x_21:
[----:B-----5:R-:W-:Y:S05]  /*0b80*/  BSYNC.RECONVERGENT B1 ;  /* 0x0000000000017941 */ /* 0x020fea0003800200 */
.L_x_20:
[----:B------:R-:W-:Y:S04]  /*0b90*/  BSSY.RECONVERGENT B1, `(.L_x_22) ;  /* 0x000000a000017945 */ /* 0x000fe80003800200 */
[----:B------:R-:W-:Y:S05]  /*0ba0*/  @P3 BRA `(.L_x_23) ;  /* 0x0000000000203947 */ /* 0x000fea0003800000 */
[----:B---34-:R-:W3:Y:S01]  /*0bb0*/  LDS R2, [UR10+0x34] ;  /* 0x0000340aff027984 */ /* 0x018ee20008000800 */
[----:B------:R-:W-:Y:S02]  /*0bc0*/  IMAD.MOV.U32 R7, RZ, RZ, 0x3f000000 ;  /* 0x3f000000ff077424 */ /* 0x000fe400078e00ff */
[----:B------:R-:W-:Y:S01]  /*0bd0*/  @!P3 IMAD.MOV.U32 R3, RZ, RZ, 0x7f ;  /* 0x0000007fff03b424 */ /* 0x000fe200078e00ff */
[----:B------:R-:W4:Y:S02]  /*0be0*/  @!P3 LDS R6, [UR10+0x38] ;  /* 0x0000380aff06b984 */ /* 0x000f240008000800 */
[----:B---3--:R-:W-:Y:S02]  /*0bf0*/  LOP3.LUT R2, R2, 0xff000000, R7, 0xb8, !PT ;  /* 0xff00000002027812 */ /* 0x008fe400078eb807 */
[----:B----4-:R-:W-:-:S03]  /*0c00*/  @!P3 LOP3.LUT R3, R6, 0xff, R3, 0xb8, !PT ;  /* 0x000000ff0603b812 */ /* 0x010fc600078eb803 */
[----:B------:R5:W-:Y:S04]  /*0c10*/  STS [UR10+0x34], R2 ;  /* 0x00003402ff007988 */ /* 0x000be8000800080a */
[----:B------:R5:W-:Y:S02]  /*0c20*/  @!P3 STS [UR10+0x38], R3 ;  /* 0x00003803ff00b988 */ /* 0x000be4000800080a */
.L_x_23:
[----:B------:R-:W-:Y:S05]  /*0c30*/  BSYNC.RECONVERGENT B1 ;  /* 0x0000000000017941 */ /* 0x000fea0003800200 */
.L_x_22:
[----:B------:R-:W-:Y:S04]  /*0c40*/  BSSY.RECONVERGENT B1, `(.L_x_24) ;  /* 0x0000004000017945 */ /* 0x000fe80003800200 */
[----:B------:R-:W-:Y:S05]  /*0c50*/  @P3 BRA `(.L_x_25) ;  /* 0x0000000000083947 */ /* 0x000fea0003800000 */
[----:B------:R2:W-:Y:S04]  /*0c60*/  STS [UR10+0x24], R12 ;  /* 0x0000240cff007988 */ /* 0x0005e8000800080a */
[----:B------:R2:W-:Y:S02]  /*0c70*/  STS [UR10+0x20], R5 ;  /* 0x00002005ff007988 */ /* 0x0005e4000800080a */
.L_x_25:
[----:B------:R-:W-:Y:S05]  /*0c80*/  BSYNC.RECONVERGENT B1 ;  /* 0x0000000000017941 */ /* 0x000fea0003800200 */
.L_x_24:
[----:B------:R-:W-:Y:S04]  /*0c90*/  BSSY.RECONVERGENT B1, `(.L_x_26) ;  /* 0x000000e000017945 */ /* 0x000fe80003800200 */
[----:B------:R-:W-:Y:S05]  /*0ca0*/  @P3 BRA `(.L_x_27) ;  /* 0x0000000000303947 */ /* 0x000fea0003800000 */
[----:B-----5:R-:W5:Y:S01]  /*0cb0*/  LDS R3, [UR10+0x34] ;  /* 0x0000340aff037984 */ /* 0x020f620008000800 */
[----:B----4-:R-:W4:Y:S03]  /*0cc0*/  LDC.64 R6, c[0x0][0x3b0] ;  /* 0x0000ec00ff067b82 */ /* 0x010f260000000a00 */
[----:B---3--:R-:W3:Y:S01]  /*0cd0*/  LDS R2, [UR10+0x1c] ;  /* 0x00001c0aff027984 */ /* 0x008ee20008000800 */
[C---:B----4-:R-:W-:Y:S01]  /*0ce0*/  SHF.L.U64.HI R7, R6.reuse, 0x1, R7 ;  /* 0x0000000106077819 */ /* 0x050fe20000010207 */
[----:B------:R-:W-:-:S03]  /*0cf0*/  IMAD.SHL.U32 R6, R6, 0x2, RZ ;  /* 0x0000000206067824 */ /* 0x000fc600078e00ff */
[--C-:B------:R-:W-:Y:S02]  /*0d00*/  SHF.R.U32.HI R9, RZ, 0x4, R7.reuse ;  /* 0x00000004ff097819 */ /* 0x100fe40000011607 */
[----:B------:R-:W-:-:S05]  /*0d10*/  SHF.R.U64 R6, R6, 0x4, R7 ;  /* 0x0000000406067819 */ /* 0x000fca0000001207 */
[----:B------:R4:W-:Y:S01]  /*0d20*/  STS [UR10+0xc], R6 ;  /* 0x00000c06ff007988 */ /* 0x0009e2000800080a */
[----:B-----5:R-:W-:Y:S02]  /*0d30*/  LOP3.LUT R3, R3, 0x7, RZ, 0xb8, !PT ;  /* 0x0000000703037812 */ /* 0x020fe400078eb8ff */
[----:B---3--:R-:W-:-:S03]  /*0d40*/  LOP3.LUT R2, R2, 0xf, R9, 0xb8, !PT ;  /* 0x0000000f02027812 */ /* 0x008fc600078eb809 */
[----:B------:R4:W-:Y:S04]  /*0d50*/  STS [UR10+0x34], R3 ;  /* 0x00003403ff007988 */ /* 0x0009e8000800080a */
[----:B------:R4:W-:Y:S02]  /*0d60*/  STS [UR10+0x1c], R2 ;  /* 0x00001c02ff007988 */ /* 0x0009e4000800080a */
.L_x_27:
[----:B------:R-:W-:Y:S05]  /*0d70*/  BSYNC.RECONVERGENT B1 ;  /* 0x0000000000017941 */ /* 0x000fea0003800200 */
.L_x_26:
[----:B------:R-:W-:Y:S04]  /*0d80*/  BSSY.RECONVERGENT B2, `(.L_x_28) ;  /* 0x000001a000027945 */ /* 0x000fe80003800200 */
[----:B------:R-:W-:Y:S04]  /*0d90*/  BSSY.RELIABLE B1, `(.L_x_29) ;  /* 0x0000015000017945 */ /* 0x000fe80003800100 */
[----:B------:R-:W-:Y:S05]  /*0da0*/  @P3 BRA `(.L_x_30) ;  /* 0x0000000000203947 */ /* 0x000fea0003800000 */
[----:B---345:R-:W3:Y:S02]  /*0db0*/  LDS R2, [UR10+0x34] ;  /* 0x0000340aff027984 */ /* 0x038ee40008000800 */
[----:B---3--:R-:W-:-:S05]  /*0dc0*/  LOP3.LUT R2, R2, 0x38, RZ, 0xb8, !PT ;  /* 0x0000003802027812 */ /* 0x008fca00078eb8ff */
[----:B------:R3:W-:Y:S01]  /*0dd0*/  STS [UR10+0x34], R2 ;  /* 0x00003402ff007988 */ /* 0x0007e2000800080a */
[----:B------:R-:W-:Y:S05]  /*0de0*/  @P3 BRA `(.L_x_31) ;  /* 0x0000000000203947 */ /* 0x000fea0003800000 */
[----:B---3--:R-:W3:Y:S01]  /*0df0*/  LDS R2, [UR10+0x8] ;  /* 0x0000080aff027984 */ /* 0x008ee20008000800 */
[----:B------:R-:W-:-:S05]  /*0e00*/  IMAD.MOV.U32 R3, RZ, RZ, 0x780 ;  /* 0x00000780ff037424 */ /* 0x000fca00078e00ff */
[----:B---3--:R-:W-:-:S05]  /*0e10*/  LOP3.LUT R2, R2, 0x500, R3, 0xd8, !PT ;  /* 0x0000050002027812 */ /* 0x008fca00078ed803 */
[----:B------:R3:W-:Y:S02]  /*0e20*/  STS [UR10+0x8], R2 ;  /* 0x00000802ff007988 */ /* 0x0007e4000800080a */
.L_x_30:
[----:B------:R-:W-:Y:S05]  /*0e30*/  @P3 BRA `(.L_x_32) ;  /* 0x0000000000283947 */ /* 0x000fea0003800000 */
[----:B---345:R-:W3:Y:S02]  /*0e40*/  LDS R2, [UR10+0x8] ;  /* 0x0000080aff027984 */ /* 0x038ee40008000800 */
[----:B---3--:R-:W-:-:S05]  /*0e50*/  LOP3.LUT R2, R2, 0x1800, RZ, 0xb8, !PT ;  /* 0x0000180002027812 */ /* 0x008fca00078eb8ff */
[----:B------:R4:W-:Y:S02]  /*0e60*/  STS [UR10+0x8], R2 ;  /* 0x00000802ff007988 */ /* 0x0009e4000800080a */
.L_x_31:
[----:B------:R-:W-:Y:S05]  /*0e70*/  @P3 BREAK.RELIABLE B1 ;  /* 0x0000000000013942 */ /* 0x000fea0003800100 */
[----:B------:R-:W-:Y:S05]  /*0e80*/  @P3 BRA `(.L_x_33) ;  /* 0x0000000000243947 */ /* 0x000fea0003800000 */
[----:B---34-:R-:W3:Y:S01]  /*0e90*/  LDS R2, [UR10+0x8] ;  /* 0x0000080aff027984 */ /* 0x018ee20008000800 */
[----:B------:R-:W-:-:S05]  /*0ea0*/  IMAD.MOV.U32 R3, RZ, RZ, 0x6000 ;  /* 0x00006000ff037424 */ /* 0x000fca00078e00ff */
[----:B---3--:R-:W-:-:S04]  /*0eb0*/  LOP3.LUT R2, R2, 0x6000, R3, 0xd8, !PT ;  /* 0x0000600002027812 */ /* 0x008fc800078ed803 */
[----:B------:R-:W-:-:S05]  /*0ec0*/  LOP3.LUT R2, R2, 0x400000, RZ, 0xb8, !PT ;  /* 0x0040000002027812 */ /* 0x000fca00078eb8ff */
[----:B------:R3:W-:Y:S02]  /*0ed0*/  STS [UR10+0x8], R2 ;  /* 0x00000802ff007988 */ /* 0x0007e4000800080a */
.L_x_32:
[----:B------:R-:W-:Y:S05]  /*0ee0*/  BSYNC.RELIABLE B1 ;  /* 0x0000000000017941 */ /* 0x000fea0003800100 */
.L_x_29:
[----:B---345:R-:W3:Y:S02]  /*0ef0*/  @!P3 LDS R2, [UR10+0x8] ;  /* 0x0000080aff02b984 */ /* 0x038ee40008000800 */
[----:B---3--:R-:W-:-:S05]  /*0f00*/  @!P3 LOP3.LUT R2, R2, 0x8000, RZ, 0xb8, !PT ;  /* 0x000080000202b812 */ /* 0x008fca00078eb8ff */
[----:B------:R5:W-:Y:S02]  /*0f10*/  @!P3 STS [UR10+0x8], R2 ;  /* 0x00000802ff00b988 */ /* 0x000be4000800080a */
.L_x_33:
[----:B------:R-:W-:Y:S05]  /*0f20*/  BSYNC.RECONVERGENT B2 ;  /* 0x0000000000027941 */ /* 0x000fea0003800200 */
.L_x_28:
[----:B------:R-:W-:Y:S05]  /*0f30*/  WARPSYNC.ALL ;  /* 0x0000000000007948 */ /* 0x000fea0003800000 */
[----:B------:R-:W-:Y:S01]  /*0f40*/  NOP ;  /* 0x0000000000007918 */ /* 0x000fe20000000000 */
[----:B------:R-:W-:-:S04]  /*0f50*/  UIADD3 UR5, UPT, UPT, UR4, 0x80, URZ ;  /* 0x0000008004057890 */ /* 0x000fc8000fffe0ff */
[----:B------:R-:W-:-:S04]  /*0f60*/  UIADD3 UR34, UP0, UPT, UR5, UR12, URZ ;  /* 0x0000000c05227290 */ /* 0x000fc8000ff1e0ff */
[----:B------:R-:W-:Y:S01]  /*0f70*/  ULEA.HI.X.SX32 UR35, UR5, UR13, 0x1, UP0 ;  /* 0x0000000d05237291 */ /* 0x000fe200080f0eff */
[----:B------:R-:W-:Y:S11]  /*0f80*/  @P0 BRA `(.L_x_34) ;  /* 0x0000000000300947 */ /* 0x000ff60003800000 */
[----:B---345:R-:W3:Y:S01]  /*0f90*/  S2R R2, SR_LANEID ;  /* 0x0000000000027919 */ /* 0x038ee20000000000 */
[----:B------:R-:W-:Y:S05]  /*0fa0*/  WARPSYNC.ALL ;  /* 0x0000000000007948 */ /* 0x000fea0003800000 */
[----:B------:R-:W-:Y:S01]  /*0fb0*/  NOP ;  /* 0x0000000000007918 */ /* 0x000fe20000000000 */
[----:B---3--:R-:W-:-:S05]  /*0fc0*/  IMAD.SHL.U32 R6, R2, 0x4, RZ ;  /* 0x0000000402067824 */ /* 0x008fca00078e00ff */
[----:B------:R-:W3:Y:S01]  /*0fd0*/  LDS R7, [R6+UR10] ;  /* 0x0000000a06077984 */ /* 0x000ee20008000800 */
[----:B------:R-:W-:-:S05]  /*0fe0*/  IADD3 R2, P1, PT, R6, UR34, RZ ;  /* 0x0000002206027c10 */ /* 0x000fca000ff3e0ff */
[----:B------:R-:W-:-:S05]  /*0ff0*/  IMAD.X R3, RZ, RZ, UR35, P1 ;  /* 0x00000023ff037e24 */ /* 0x000fca00088e06ff */
[----:B---3--:R3:W4:Y:S01]  /*1000*/  ATOMG.E.EXCH.STRONG.GPU PT, RZ, [R2], R7 ;  /* 0x0000000702ff73a8 */ /* 0x00872200041ee100 */
[----:B------:R-:W-:-:S04]  /*1010*/  DEPBAR {5,4,3,2,1,0} ;  /* 0x0000003f0000791a */ /* 0x000fc80000000000 */
[----:B------:R-:W5:Y:S02]  /*1020*/  CCTL.E.C.LDCU.IV.DEEP [UR34] ;  /* 0x0000000022007540 */ /* 0x000f640009c08000 */
[----:B-----5:R3:W-:Y:S01]  /*1030*/  UTMACCTL.IV [UR34] ;  /* 0x00000000220079b9 */ /* 0x0207e20008000000 */
[----:B------:R-:W-:Y:S01]  /*1040*/  NOP ;  /* 0x0000000000007918 */ /* 0x000fe20000000000 */
.L_x_34:
[----:B------:R-:W-:Y:S05]  /*1050*/  @P0 BRA `(.L_x_35) ;  /* 0x00000000000c0947 */ /* 0x000fea0003800000 */
[----:B------:R0:W-:Y:S01]  /*1060*/  UTMACMDFLUSH ;  /* 0x00000000000079b7 */ /* 0x0001e20000000000 */
[----:B------:R-:W-:Y:S05]  /*1070*/  @P0 BRA `(.L_x_35) ;  /* 0x0000000000040947 */ /* 0x000fea0003800000 */
[----:B------:R-:W-:-:S04]  /*1080*/  DEPBAR.LE SB0, 0x0 ;  /* 0x000080000000791a */ /* 0x000fc80000000000 */
.L_x_35:
[----:B------:R-:W-:Y:S05]  /*1090*/  WARPSYNC.ALL ;  /* 0x0000000000007948 */ /* 0x000fea0003800000 */
[----:B------:R-:W-:Y:S01]  /*10a0*/  NOP ;  /* 0x0000000000007918 */ /* 0x000fe20000000000 */
[----:B----4-:R-:W-:Y:S06]  /*10b0*/  BAR.SYNC.DEFER_BLOCKING 0x0 ;  /* 0x0000000000007b1d */ /* 0x010fec0000010000 */
[----:B------:R-:W-:Y:S02]  /*10c0*/  BSSY.RECONVERGENT B2, `(.L_x_36) ;  /* 0x000000b000027945 */ /* 0x000fe40003800200 */
[----:B------:R-:W-:Y:S06]  /*10d0*/  BAR.SYNC.DEFER_BLOCKING 0x0 ;  /* 0x0000000000007b1d */ /* 0x000fec0000010000 */
[----:B------:R4:W-:Y:S01]  /*10e0*/  @!P0 STS [R11], RZ ;  /* 0x000000ff0b008388 */ /* 0x0009e20000000800 */
[----:B------:R-:W-:Y:S01]  /*10f0*/  NOP ;  /* 0x0000000000007918 */ /* 0x000fe20000000000 */
[----:B------:R-:W-:Y:S05]  /*1100*/  @P3 BRA `(.L_x_37) ;  /* 0x0000000000183947 */ /* 0x000fea0003800000 */
[----:B---3-5:R-:W3:Y:S01]  /*1110*/  LDS R2, [UR10+0x8] ;  /* 0x0000080aff027984 */ /* 0x028ee20008000800 */
[----:B------:R-:W5:Y:S01]  /*1120*/  LDC.64 R6, c[0x0][0x390] ;  /* 0x0000e400ff067b82 */ /* 0x000f620000000a00 */
[----:B------:R-:W-:Y:S02]  /*1130*/  IMAD.MOV.U32 R3, RZ, RZ, 0x70 ;  /* 0x00000070ff037424 */ /* 0x000fe400078e00ff */
[----:B-----5:R5:W-:Y:S03]  /*1140*/  STS.64 [UR10], R6 ;  /* 0x00000006ff007988 */ /* 0x020be60008000a0a */
[----:B---3--:R-:W-:-:S05]  /*1150*/  LOP3.LUT R2, R2, 0x10, R3, 0xd8, !PT ;  /* 0x0000001002027812 */ /* 0x008fca00078ed803 */
[----:B------:R5:W-:Y:S02]  /*1160*/  STS [UR10+0x8], R2 ;  /* 0x00000802ff007988 */ /* 0x000be4000800080a */
.L_x_37:
[----:B---3--:R-:W-:Y:S05]  /*1170*/  BSYNC.RECONVERGENT B2 ;  /* 0x0000000000027941 */ /* 0x008fea0003800200 */
.L_x_36:
[----:B------:R-:W-:Y:S04]  /*1180*/  BSSY.RECONVERGENT B3, `(.L_x_38) ;  /* 0x0000011000037945 */ /* 0x000fe80003800200 */
[----:B------:R-:W-:Y:S04]  /*1190*/  BSSY.RELIABLE B2, `(.L_x_39) ;  /* 0x000000e000027945 */ /* 0x000fe80003800100 */
[----:B------:R-:W-:Y:S05]  /*11a0*/  @P3 BRA `(.L_x_40) ;  /* 0x0000000000243947 */ /* 0x000fea0003800000 */
[----:B-----5:R-:W3:Y:S01]  /*11b0*/  LDS R2, [UR10+0x34] ;  /* 0x0000340aff027984 */ /* 0x020ee20008000800 */
[----:B------:R-:W-:-:S05]  /*11c0*/  IMAD.MOV.U32 R3, RZ, RZ, 0x3f000000 ;  /* 0x3f000000ff037424 */ /* 0x000fca00078e00ff */
[----:B---3--:R-:W-:-:S05]  /*11d0*/  LOP3.LUT R2, R2, 0xff000000, R3, 0xb8, !PT ;  /* 0xff00000002027812 */ /* 0x008fca00078eb803 */
[----:B------:R3:W-:Y:S01]  /*11e0*/  STS [UR10+0x34], R2 ;  /* 0x00003402ff007988 */ /* 0x0007e2000800080a */
[----:B------:R-:W-:Y:S05]  /*11f0*/  @P3 BRA `(.L_x_41) ;  /* 0x00000000001c3947 */ /* 0x000fea0003800000 */
[----:B---3--:R-:W3:Y:S01]  /*1200*/  LDS R2, [UR10+0x38] ;  /* 0x0000380aff027984 */ /* 0x008ee20008000800 */
[----:B------:R-:W-:-:S05]  /*1210*/  IMAD.MOV.U32 R3, RZ, RZ, 0x3f ;  /* 0x0000003fff037424 */ /* 0x000fca00078e00ff */
[----:B---3--:R-:W-:-:S05]  /*1220*/  LOP3.LUT R2, R2, 0xff, R3, 0xb8, !PT ;  /* 0x000000ff02027812 */ /* 0x008fca00078eb803 */
[----:B------:R3:W-:Y:S02]  /*1230*/  STS [UR10+0x38], R2 ;  /* 0x00003802ff007988 */ /* 0x0007e4000800080a */
.L_x_40:
[----:B------:R-:W-:Y:S05]  /*1240*/  @P3 BREAK.RELIABLE B2 ;  /* 0x0000000000023942 */ /* 0x000fea0003800100 */
[----:B------:R-:W-:Y:S05]  /*1250*/  @P3 BRA `(.L_x_42) ;  /* 0x00000000000c3947 */ /* 0x000fea0003800000 */
[----:B------:R2:W-:Y:S02]  /*1260*/  STS [UR10+0x20], R5 ;  /* 0x00002005ff007988 */ /* 0x0005e4000800080a */
.L_x_41:
[----:B------:R-:W-:Y:S05]  /*1270*/  BSYNC.RELIABLE B2 ;  /* 0x0000000000027941 */ /* 0x000fea0003800100 */
.L_x_39:
[----:B------:R2:W-:Y:S02]  /*1280*/  @!P3 STS [UR10+0x24], R4 ;  /* 0x00002404ff00b988 */ /* 0x0005e4000800080a */
.L_x_42:
[----:B------:R-:W-:Y:S05]  /*1290*/  BSYNC.RECONVERGENT B3 ;  /* 0x0000000000037941 */ /* 0x000fea0003800200 */
.L_x_38:
[----:B------:R-:W-:Y:S05]  /*12a0*/  WARPSYNC.ALL ;  /* 0x0000000000007948 */ /* 0x000fea0003800000 */
[----:B------:R-:W-:Y:S01]  /*12b0*/  NOP ;  /* 0x0000000000007918 */ /* 0x000fe20000000000 */
[----:B------:R-:W-:Y:S04]  /*12c0*/  BSSY.RECONVERGENT B3, `(.L_x_43) ;  /* 0x000000e000037945 */ /* 0x000fe80003800200 */
[----:B------:R-:W-:Y:S05]  /*12d0*/  @P3 BRA `(.L_x_44) ;  /* 0x0000000000303947 */ /* 0x000fea0003800000 */
[----:B------:R-:W2:Y:S02]  /*12e0*/  LDS R3, [UR10+0x34] ;  /* 0x0000340aff037984 */ /* 0x000ea40008000800 */
[----:B--2---:R-:W2:Y:S02]  /*12f0*/  LDC.64 R4, c[0x0][0x3b8] ;  /* 0x0000ee00ff047b82 */ /* 0x004ea40000000a00 */
[----:B---3-5:R-:W3:Y:S01]  /*1300*/  LDS R2, [UR10+0x1c] ;  /* 0x00001c0aff027984 */ /* 0x028ee20008000800 */
[C---:B--2---:R-:W-:Y:S01]  /*1310*/  SHF.L.U64.HI R5, R4.reuse, 0x1, R5 ;  /* 0x0000000104057819 */ /* 0x044fe20000010205 */
[----:B------:R-:W-:-:S03]  /*1320*/  IMAD.SHL.U32 R4, R4, 0x2, RZ ;  /* 0x0000000204047824 */ /* 0x000fc600078e00ff */
[--C-:B------:R-:W-:Y:S02]  /*1330*/  SHF.R.U32.HI R7, RZ, 0x4, R5.reuse ;  /* 0x00000004ff077819 */ /* 0x100fe40000011605 */
[----:B------:R-:W-:-:S05]  /*1340*/  SHF.R.U64 R4, R4, 0x4, R5 ;  /* 0x0000000404047819 */ /* 0x000fca0000001205 */
[----:B------:R2:W-:Y:S01]  /*1350*/  STS [UR10+0xc], R4 ;  /* 0x00000c04ff007988 */ /* 0x0005e2000800080a */
[----:B------:R-:W-:Y:S02]  /*1360*/  LOP3.LUT R3, R3, 0x7, RZ, 0xb8, !PT ;  /* 0x0000000703037812 */ /* 0x000fe400078eb8ff */
[----:B---3--:R-:W-:-:S03]  /*1370*/  LOP3.LUT R2, R2, 0xf, R7, 0xb8, !PT ;  /* 0x0000000f02027812 */ /* 0x008fc600078eb807 */
[----:B------:R2:W-:Y:S04]  /*1380*/  STS [UR10+0x34], R3 ;  /* 0x00003403ff007988 */ /* 0x0005e8000800080a */
[----:B------:R2:W-:Y:S02]  /*1390*/  STS [UR10+0x1c], R2 ;  /* 0x00001c02ff007988 */ /* 0x0005e4000800080a */
.L_x_44:
[----:B------:R-:W-:Y:S05]  /*13a0*/  BSYNC.RECONVERGENT B3 ;  /* 0x0000000000037941 */ /* 0x000fea0003800200 */
.L_x_43:
[----:B------:R-:W-:Y:S04]  /*13b0*/  BSSY.RECONVERGENT B4, `(.L_x_45) ;  /* 0x000001a000047945 */ /* 0x000fe80003800200 */
[----:B------:R-:W-:Y:S04]  /*13c0*/  BSSY.RELIABLE B3, `(.L_x_46) ;  /* 0x0000015000037945 */ /* 0x000fe80003800100 */
[----:B------:R-:W-:Y:S05]  /*13d0*/  @P3 BRA `(.L_x_47) ;  /* 0x0000000000203947 */ /* 0x000fea0003800000 */
[----:B--23-5:R-:W2:Y:S02]  /*13e0*/  LDS R2, [UR10+0x34] ;  /* 0x0000340aff027984 */ /* 0x02cea40008000800 */
[----:B--2---:R-:W-:-:S05]  /*13f0*/  LOP3.LUT R2, R2, 0x38, RZ, 0xb8, !PT ;  /* 0x0000003802027812 */ /* 0x004fca00078eb8ff */
[----:B------:R2:W-:Y:S01]  /*1400*/  STS [UR10+0x34], R2 ;  /* 0x00003402ff007988 */ /* 0x0005e2000800080a */
[----:B------:R-:W-:Y:S05]  /*1410*/  @P3 BRA `(.L_x_48) ;  /* 0x0000000000203947 */ /* 0x000fea0003800000 */
[----:B--2---:R-:W2:Y:S01]  /*1420*/  LDS R2, [UR10+0x8] ;  /* 0x0000080aff027984 */ /* 0x004ea20008000800 */
[----:B------:R-:W-:-:S05]  /*1430*/  IMAD.MOV.U32 R3, RZ, RZ, 0x780 ;  /* 0x00000780ff037424 */ /* 0x000fca00078e00ff */
[----:B--2---:R-:W-:-:S05]  /*1440*/  LOP3.LUT R2, R2, 0x500, R3, 0xd8, !PT ;  /* 0x0000050002027812 */ /* 0x004fca00078ed803 */
[----:B------:R2:W-:Y:S02]  /*1450*/  STS [UR10+0x8], R2 ;  /* 0x00000802ff007988 */ /* 0x0005e4000800080a */
.L_x_47:
[----:B------:R-:W-:Y:S05]  /*1460*/  @P3 BRA `(.L_x_49) ;  /* 0x0000000000283947 */ /* 0x000fea0003800000 */
[----:B--23-5:R-:W2:Y:S02]  /*1470*/  LDS R2, [UR10+0x8] ;  /* 0x0000080aff027984 */ /* 0x02cea40008000800 */
[----:B--2---:R-:W-:-:S05]  /*1480*/  LOP3.LUT R2, R2, 0x1800, RZ, 0xb8, !PT ;  /* 0x0000180002027812 */ /* 0x004fca00078eb8ff */
[----:B------:R3:W-:Y:S02]  /*1490*/  STS [UR10+0x8], R2 ;  /* 0x00000802ff007988 */ /* 0x0007e4000800080a */
.L_x_48:
[----:B------:R-:W-:Y:S05]  /*14a0*/  @P3 BREAK.RELIABLE B3 ;  /* 0x0000000000033942 */ /* 0x000fea0003800100 */
[----:B------:R-:W-:Y:S05]  /*14b0*/  @P3 BRA `(.L_x_50) ;  /* 0x0000000000243947 */ /* 0x000fea0003800000 */
[----:B--23--:R-:W2:Y:S01]  /*14c0*/  LDS R2, [UR10+0x8] ;  /* 0x0000080aff027984 */ /* 0x00cea20008000800 */
[----:B------:R-:W-:-:S05]  /*14d0*/  IMAD.MOV.U32 R3, RZ, RZ, 0x6000 ;  /* 0x00006000ff037424 */ /* 0x000fca00078e00ff */
[----:B--2---:R-:W-:-:S04]  /*14e0*/  LOP3.LUT R2, R2, 0x6000, R3, 0xd8, !PT ;  /* 0x0000600002027812 */ /* 0x004fc800078ed803 */
[----:B------:R-:W-:-:S05]  /*14f0*/  LOP3.LUT R2, R2, 0x400000, RZ, 0xb8, !PT ;  /* 0x0040000002027812 */ /* 0x000fca00078eb8ff */
[----:B------:R2:W-:Y:S02]  /*1500*/  STS [UR10+0x8], R2 ;  /* 0x00000802ff007988 */ /* 0x0005e4000800080a */
.L_x_49:
[----:B------:R-:W-:Y:S05]  /*1510*/  BSYNC.RELIABLE B3 ;  /* 0x0000000000037941 */ /* 0x000fea0003800100 */
.L_x_46:
[----:B--23-5:R-:W2:Y:S02]  /*1520*/  @!P3 LDS R2, [UR10+0x8] ;  /* 0x0000080aff02b984 */ /* 0x02cea40008000800 */
[----:B--2---:R-:W-:-:S05]  /*1530*/  @!P3 LOP3.LUT R2, R2, 0x8000, RZ, 0xb8, !PT ;  /* 0x000080000202b812 */ /* 0x004fca00078eb8ff */
[----:B------:R5:W-:Y:S02]  /*1540*/  @!P3 STS [UR10+0x8], R2 ;  /* 0x00000802ff00b988 */ /* 0x000be4000800080a */
.L_x_50:
[----:B------:R-:W-:Y:S05]  /*1550*/  BSYNC.RECONVERGENT B4 ;  /* 0x0000000000047941 */ /* 0x000fea0003800200 */
.L_x_45:
[----:B------:R-:W-:Y:S05]  /*1560*/  WARPSYNC.ALL ;  /* 0x0000000000007948 */ /* 0x000fea0003800000 */
[----:B------:R-:W-:Y:S01]  /*1570*/  NOP ;  /* 0x0000000000007918 */ /* 0x000fe20000000000 */
[----:B------:R-:W-:-:S04]  /*1580*/  UIADD3 UR4, UPT, UPT, UR4, 0x100, URZ ;  /* 0x0000010004047890 */ /* 0x000fc8000fffe0ff */
[----:B------:R-:W-:-:S04]  /*1590*/  UIADD3 UR12, UP0, UPT, UR4, UR12, URZ ;  /* 0x0000000c040c7290 */ /* 0x000fc8000ff1e0ff */
[----:B------:R-:W-:Y:S01]  /*15a0*/  ULEA.HI.X.SX32 UR13, UR4, UR13, 0x1, UP0 ;  /* 0x0000000d040d7291 */ /* 0x000fe200080f0eff */
[----:B------:R-:W-:Y:S11]  /*15b0*/  @P0 BRA `(.L_x_51) ;  /* 0x0000000000300947 */ /* 0x000ff60003800000 */
[----:B--23-5:R-:W2:Y:S01]  /*15c0*/  S2R R2, SR_LANEID ;  /* 0x0000000000027919 */ /* 0x02cea20000000000 */
[----:B------:R-:W-:Y:S05]  /*15d0*/  WARPSYNC.ALL ;  /* 0x0000000000007948 */ /* 0x000fea0003800000 */
[----:B------:R-:W-:Y:S01]  /*15e0*/  NOP ;  /* 0x0000000000007918 */ /* 0x000fe20000000000 */
[----:B--2---:R-:W-:-:S05]  /*15f0*/  IMAD.SHL.U32 R4, R2, 0x4, RZ ;  /* 0x0000000402047824 */ /* 0x004fca00078e00ff */
[----:B------:R-:W2:Y:S01]  /*1600*/  LDS R5, [R4+UR10] ;  /* 0x0000000a04057984 */ /* 0x000ea20008000800 */
[----:B------:R-:W-:-:S05]  /*1610*/  IADD3 R2, P1, PT, R4, UR12, RZ ;  /* 0x0000000c04027c10 */ /* 0x000fca000ff3e0ff */
[----:B------:R-:W-:-:S05]  /*1620*/  IMAD.X R3, RZ, RZ, UR13, P1 ;  /* 0x0000000dff037e24 */ /* 0x000fca00088e06ff */
[----:B--2---:R2:W3:Y:S01]  /*1630*/  ATOMG.E.EXCH.STRONG.GPU PT, RZ, [R2], R5 ;  /* 0x0000000502ff73a8 */ /* 0x0044e200041ee100 */
[----:B------:R-:W-:-:S04]  /*1640*/  DEPBAR {5,4,3,2,1,0} ;  /* 0x0000003f0000791a */ /* 0x000fc80000000000 */
[----:B------:R-:W5:Y:S02]  /*1650*/  CCTL.E.C.LDCU.IV.DEEP [UR12] ;  /* 0x000000000c007540 */ /* 0x000f640009c08000 */
[----:B-----5:R2:W-:Y:S01]  /*1660*/  UTMACCTL.IV [UR12] ;  /* 0x000000000c0079b9 */ /* 0x0205e20008000000 */
[----:B------:R-:W-:Y:S01]  /*1670*/  NOP ;  /* 0x0000000000007918 */ /* 0x000fe20000000000 */
.L_x_51:
[----:B------:R-:W-:Y:S05]  /*1680*/  @P0 BRA `(.L_x_52) ;  /* 0x00000000000c0947 */ /* 0x000fea0003800000 */
[----:B------:R0:W-:Y:S01]  /*1690*/  UTMACMDFLUSH ;  /* 0x00000000000079b7 */ /* 0x0001e20000000000 */
[----:B------:R-:W-:Y:S05]  /*16a0*/  @P0 BRA `(.L_x_52) ;  /* 0x0000000000040947 */ /* 0x000fea0003800000 */
[----:B------:R-:W-:-:S04]  /*16b0*/  DEPBAR.LE SB0, 0x0 ;  /* 0x000080000000791a */ /* 0x000fc80000000000 */
.L_x_52:
[----:B------:R-:W-:Y:S05]  /*16c0*/  WARPSYNC.ALL ;  /* 0x0000000000007948 */ /* 0x000fea0003800000 */
[----:B------:R-:W-:Y:S01]  /*16d0*/  NOP ;  /* 0x0000000000007918 */ /* 0x000fe20000000000 */
[----:B---3--:R-:W-:Y:S01]  /*16e0*/  BAR.SYNC.DEFER_BLOCKING 0x0 ;  /* 0x0000000000007b1d */ /* 0x008fe20000010000 */
[----:B--2--5:R-:W-:Y:S01]  /*16f0*/  SHF.R.U32.HI R2, RZ, 0x5, R0 ;  /* 0x00000005ff027819 */ /* 0x024fe20000011600 */
[----:B------:R-:W-:Y:S01]  /*1700*/  USHF.L.U32 UR14, UR14, 0x8, URZ ;  /* 0x000000080e0e7899 */ /* 0x000fe200080006ff */
[----:B------:R-:W-:Y:S02]  /*1710*/  ISETP.GE.AND P0, PT, R10, 0x1, PT ;  /* 0x000000010a00780c */ /* 0x000fe40003f06270 */
[----:B------:R-:W-:Y:S01]  /*1720*/  R2UR UR15, R2 ;  /* 0x00000000020f72ca */ /* 0x000fe200000e0000 */
[----:B------:R-:W-:Y:S01]  /*1730*/  VOTEU.ALL UP0, P3 ;  /* 0x0000000000ff7886 */ /* 0x000fe20001800000 */
[----:B------:R-:W-:Y:S01]  /*1740*/  UMOV UR4, 0x1 ;  /* 0x0000000100047882 */ /* 0x000fe20000000000 */
[----:B------:R-:W-:Y:S01]  /*1750*/  VOTEU.ALL UP1, P3 ;  /* 0x0000000000ff7886 */ /* 0x000fe20001820000 */
[----:B------:R-:W-:Y:S02]  /*1760*/  BSSY.RECONVERGENT B4, `(.L_x_53) ;  /* 0x000001a000047945 */ /* 0x000fe40003800200 */
[----:B------:R-:W-:-:S04]  /*1770*/  @!UP0 UIADD3 UR6, UPT, UPT, -UR4, 0x100000, URZ ;  /* 0x0010000004068890 */ /* 0x000fc8000fffe1ff */
[----:B------:R-:W-:Y:S02]  /*1780*/  @!UP0 USHF.L.U32 UR7, UR6, 0xb, URZ ;  /* 0x0000000b06078899 */ /* 0x000fe400080006ff */
[----:B------:R-:W-:Y:S02]  /*1790*/  @!UP0 USHF.L.U32 UR6, UR6, 0x1, URZ ;  /* 0x0000000106068899 */ /* 0x000fe400080006ff */
[----:B------:R-:W-:-:S04]  /*17a0*/  @!UP0 UIADD3 UR4, UPT, UPT, -UR4, 0x100000, URZ ;  /* 0x0010000004048890 */ /* 0x000fc8000fffe1ff */
[----:B------:R-:W-:Y:S02]  /*17b0*/  @!UP0 USHF.L.U32 UR5, UR4, 0xb, URZ ;  /* 0x0000000b04058899 */ /* 0x000fe400080006ff */
[----:B------:R-:W-:Y:S01]  /*17c0*/  @!UP0 USHF.L.U32 UR4, UR4, 0x1, URZ ;  /* 0x0000000104048899 */ /* 0x000fe200080006ff */
[----:B------:R-:W-:Y:S01]  /*17d0*/  VOTEU.ALL UP0, P3 ;  /* 0x0000000000ff7886 */ /* 0x000fe20001800000 */
[----:B------:R-:W2:Y:S04]  /*17e0*/  FENCE.VIEW.ASYNC.S ;  /* 0x00000000000073c6 */ /* 0x000ea80000000000 */
[----:B--2---:R2:W3:Y:S02]  /*17f0*/  @!UP0 SYNCS.EXCH.64 URZ, [UR10+0x28000], UR6 ;  /* 0x028000060aff85b2 */ /* 0x0044e40008000100 */
[----:B--2---:R-:W-:-:S02]  /*1800*/  UIADD3 UR6, UPT, UPT, UR10, 0x28010, URZ ;  /* 0x000280100a067890 */ /* 0x004fc4000fffe0ff */
[----:B------:R-:W-:Y:S02]  /*1810*/  USHF.L.U32 UR7, UR16, 0x6, URZ ;  /* 0x0000000610077899 */ /* 0x000fe400080006ff */
[----:B------:R2:W3:Y:S02]  /*1820*/  @!UP1 SYNCS.EXCH.64 URZ, [UR10+0x28010], UR4 ;  /* 0x028010040aff95b2 */ /* 0x0004e40008000100 */
[----:B---3--:R-:W-:Y:S06]  /*1830*/  BAR.SYNC.DEFER_BLOCKING 0x0 ;  /* 0x0000000000007b1d */ /* 0x008fec0000010000 */
[----:B------:R-:W-:Y:S05]  /*1840*/  @P3 BRA `(.L_x_54) ;  /* 0x00000000002c3947 */ /* 0x000fea0003800000 */
[----:B--2---:R-:W-:Y:S02]  /*1850*/  UMOV UR4, 0x1 ;  /* 0x0000000100047882 */ /* 0x004fe40000000000 */
[----:B------:R-:W-:-:S04]  /*1860*/  UIADD3 UR18, UPT, UPT, -UR4, 0x100000, URZ ;  /* 0x0010000004127890 */ /* 0x000fc8000fffe1ff */
[----:B------:R-:W-:Y:S02]  /*1870*/  USHF.L.U32 UR19, UR18, 0xb, URZ ;  /* 0x0000000b12137899 */ /* 0x000fe400080006ff */
[----:B------:R-:W-:Y:S02]  /*1880*/  USHF.L.U32 UR18, UR18, 0x1, URZ ;  /* 0x0000000112127899 */ /* 0x000fe400080006ff */
[----:B------:R-:W-:-:S04]  /*1890*/  UIADD3 UR4, UPT, UPT, -UR4, 0x100000, URZ ;  /* 0x0010000004047890 */ /* 0x000fc8000fffe1ff */
[----:B------:R-:W-:Y:S02]  /*18a0*/  USHF.L.U32 UR5, UR4, 0xb, URZ ;  /* 0x0000000b04057899 */ /* 0x000fe400080006ff */
[----:B------:R-:W-:Y:S01]  /*18b0*/  USHF.L.U32 UR4, UR4, 0x1, URZ ;  /* 0x0000000104047899 */ /* 0x000fe200080006ff */
[----:B------:R-:W2:Y:S03]  /*18c0*/  FENCE.VIEW.ASYNC.S ;  /* 0x00000000000073c6 */ /* 0x000ea60000000000 */
[----:B--2---:R3:W5:Y:S08]  /*18d0*/  SYNCS.EXCH.64 URZ, [UR10+0x28008], UR18 ;  /* 0x028008120aff75b2 */ /* 0x0047700008000100 */
[----:B------:R3:W2:Y:S02]  /*18e0*/  SYNCS.EXCH.64 URZ, [UR10+0x28018], UR4 ;  /* 0x028018040aff75b2 */ /* 0x0006a40008000100 */
[----:B---3--:R-:W-:Y:S01]  /*18f0*/  NOP ;  /* 0x0000000000007918 */ /* 0x008fe20000000000 */
.L_x_54:
[----:B--2---:R-:W-:Y:S05]  /*1900*/  BSYNC.RECONVERGENT B4 ;  /* 0x0000000000047941 */ /* 0x004fea0003800200 */
.L_x_53:
[----:B------:R-:W-:Y:S05]  /*1910*/  @!P0 BRA `(.L_x_55) ;  /* 0x0000000c00648947 */ /* 0x000fea0003800000 */
[----:B-----5:R-:W-:Y:S01]  /*1920*/  BAR.SYNC.DEFER_BLOCKING 0x0 ;  /* 0x0000000000007b1d */ /* 0x020fe20000010000 */
[----:B------:R-:W-:Y:S01]  /*1930*/  ELECT P1, URZ, PT ;  /* 0x0000000000ff782f */ /* 0x000fe20003820000 */
[----:B------:R-:W-:Y:S01]  /*1940*/  @!P3 IMAD.MOV.U32 R2, RZ, RZ, 0x14000 ;  /* 0x00014000ff02b424 */ /* 0x000fe200078e00ff */
[----:B------:R-:W-:Y:S02]  /*1950*/  ULOP3.LUT UR4, UR15, 0x1, URZ, 0xc0, !UPT ;  /* 0x000000010f047892 */ /* 0x000fe4000f8ec0ff */
[----:B------:R-:W-:Y:S01]  /*1960*/  ISETP.LT.U32.AND P1, PT, R68, 0x40, P1 ;  /* 0x000000404400780c */ /* 0x000fe20000f21070 */
[----:B------:R-:W-:Y:S01]  /*1970*/  UMOV UR23, UR7 ;  /* 0x0000000700177c82 */ /* 0x000fe20008000000 */
[----:B------:R-:W-:Y:S02]  /*1980*/  ULEA UR5, UR4, UR10, 0xd ;  /* 0x0000000a04057291 */ /* 0x000fe4000f8e68ff */
[----:B------:R-:W-:Y:S01]  /*1990*/  USHF.L.U32 UR22, UR4, 0x6, URZ ;  /* 0x0000000604167899 */ /* 0x000fe200080006ff */
[----:B------:R-:W-:Y:S01]  /*19a0*/  ELECT P0, URZ, PT ;  /* 0x0000000000ff782f */ /* 0x000fe20003800000 */
[----:B------:R-:W-:-:S03]  /*19b0*/  ULOP3.LUT UR16, UR15, 0x3, URZ, 0xc0, !UPT ;  /* 0x000000030f107892 */ /* 0x000fc6000f8ec0ff */
[----:B------:R-:W-:Y:S01]  /*19c0*/  ISETP.LT.U32.AND P0, PT, R68, 0x80, P0 ;  /* 0x000000804400780c */ /* 0x000fe20000701070 */
[----:B------:R-:W-:-:S03]  /*19d0*/  ULEA UR24, UR16, UR10, 0xe ;  /* 0x0000000a10187291 */ /* 0x000fc6000f8e70ff */
[----:B------:R-:W-:Y:S01]  /*19e0*/  VOTEU.ANY UP0, P1 ;  /* 0x0000000000ff7886 */ /* 0x000fe20000800100 */
[----:B------:R-:W-:Y:S01]  /*19f0*/  ULEA UR26, UR16, UR14, 0x6 ;  /* 0x0000000e101a7291 */ /* 0x000fe2000f8e30ff */
[----:B------:R2:W-:Y:S03]  /*1a00*/  @!P3 SYNCS.ARRIVE.TRANS64 RZ, [UR10+0x28000], R2 ;  /* 0x02800002ffffb9a7 */ /* 0x0005e6000800000a */
[----:B------:R-:W-:Y:S02]  /*1a10*/  @UP0 UIADD3 UR20, UPT, UPT, UR5, 0x20000, URZ ;  /* 0x0002000005140890 */ /* 0x000fe4000fffe0ff */
[----:B------:R-:W-:Y:S01]  /*1a20*/  @UP0 UIADD3 UR21, UPT, UPT, UR10, 0x28000, URZ ;  /* 0x000280000a150890 */ /* 0x000fe2000fffe0ff */
[----:B------:R-:W-:Y:S01]  /*1a30*/  VOTEU.ANY UP0, P1 ;  /* 0x0000000000ff7886 */ /* 0x000fe20000800100 */
[----:B------:R-:W-:Y:S06]  /*1a40*/  BAR.SYNC.DEFER_BLOCKING 0x0 ;  /* 0x0000000000007b1d */ /* 0x000fec0000010000 */
[----:B------:R-:W-:Y:S01]  /*1a50*/  VOTEU.ANY UP1, P0 ;  /* 0x0000000000ff7886 */ /* 0x000fe20000020100 */
[----:B------:R-:W-:-:S04]  /*1a60*/  VOTEU.ANY UP2, P0 ;  /* 0x0000000000ff7886 */ /* 0x000fc80000040100 */
[----:B------:R-:W-:Y:S01]  /*1a70*/  @UP1 UIADD3 UR25, UPT, UPT, UR10, 0x28000, URZ ;  /* 0x000280000a191890 */ /* 0x000fe2000fffe0ff */
[----:B------:R-:W-:Y:S01]  /*1a80*/  @UP1 UMOV UR27, URZ ;  /* 0x000000ff001b1c82 */ /* 0x000fe20008000000 */
[----:B------:R2:W-:Y:S01]  /*1a90*/  @UP0 UTMALDG.2D [UR20], [UR8] ;  /* 0x00000014080005b4 */ /* 0x0005e20008008000 */
[----:B------:R-:W-:Y:S01]  /*1aa0*/  UISETP.NE.U32.AND UP0, UPT, UR15, URZ, UPT ;  /* 0x000000ff0f00728c */ /* 0x000fe2000bf05070 */
[----:B------:R3:W-:Y:S06]  /*1ab0*/  MEMBAR.ALL.CTA ;  /* 0x0000000000007992 */ /* 0x0007ec0000008000 */
[----:B---3--:R-:W3:Y:S02]  /*1ac0*/  FENCE.VIEW.ASYNC.S ;  /* 0x00000000000073c6 */ /* 0x008ee40000000000 */
[----:B---3--:R-:W-:Y:S06]  /*1ad0*/  BAR.SYNC.DEFER_BLOCKING 0x0 ;  /* 0x0000000000007b1d */ /* 0x008fec0000010000 */
[----:B------:R2:W-:Y:S02]  /*1ae0*/  @UP2 UTMALDG.2D [UR24], [UR34] ;  /* 0x00000018220025b4 */ /* 0x0005e40008008000 */
[----:B------:R-:W-:Y:S06]  /*1af0*/  BAR.SYNC.DEFER_BLOCKING 0x0 ;  /* 0x0000000000007b1d */ /* 0x000fec0000010000 */
[----:B------:R-:W3:Y:S02]  /*1b00*/  SYNCS.PHASECHK.TRANS64.TRYWAIT P0, [UR10+0x28000], RZ ;  /* 0x028000ffff0075a7 */ /* 0x000ee4000800110a */
[----:B--23--:R-:W-:Y:S05]  /*1b10*/  @!P0 BRA `(.L_x_56) ;  /* 0x0000001000fc8947 */ /* 0x00cfea0003800000 */
.L_x_70:
[----:B------:R-:W-:Y:S05]  /*1b20*/  BRA.U UP0, `(.L_x_57) ;  /* 0x0000000100cc7547 */ /* 0x000fea000b800000 */
[----:B------:R-:W-:Y:S02]  /*1b30*/  USHF.R.U32.HI UR18, URZ, 0x4, UR10 ;  /* 0x00000004ff127899 */ /* 0x000fe4000801160a */
[----:B------:R-:W-:Y:S02]  /*1b40*/  UIADD3 UR16, UPT, UPT, UR10, 0x20000, URZ ;  /* 0x000200000a107890 */ /* 0x000fe4000fffe0ff */
[----:B------:R-:W-:Y:S02]  /*1b50*/  USGXT.U32 UR18, UR18, 0xe ;  /* 0x0000000e1212789a */ /* 0x000fe40008000000 */
[----:B------:R-:W-:Y:S02]  /*1b60*/  USHF.R.U32.HI UR16, URZ, 0x4, UR16 ;  /* 0x00000004ff107899 */ /* 0x000fe40008011610 */
[----:B------:R-:W-:Y:S02]  /*1b70*/  UIADD3 UR26, UP0, UPT, UR18, 0x4000080, URZ ;  /* 0x04000080121a7890 */ /* 0x000fe4000ff1e0ff */
[----:B------:R-:W-:Y:S01]  /*1b80*/  USGXT.U32 UR16, UR16, 0xe ;  /* 0x0000000e1010789a */ /* 0x000fe20008000000 */
[----:B------:R-:W-:Y:S01]  /*1b90*/  UMOV UR5, URZ ;  /* 0x000000ff00057c82 */ /* 0x000fe20008000000 */
[----:B------:R-:W-:Y:S01]  /*1ba0*/  UMOV UR4, URZ ;  /* 0x000000ff00047c82 */ /* 0x000fe20008000000 */
[----:B------:R-:W-:-:S02]  /*1bb0*/  UIADD3.X UR27, UPT, UPT, UR5, 0x40004040, URZ, UP0, !UPT ;  /* 0x40004040051b7890 */ /* 0x000fc400087fe4ff */
[----:B------:R-:W-:Y:S02]  /*1bc0*/  UIADD3 UR54, UP0, UPT, UR16, 0x2, URZ ;  /* 0x0000000210367890 */ /* 0x000fe4000ff1e0ff */
[----:B------:R-:W-:Y:S02]  /*1bd0*/  ULOP3.LUT UR18, UR18, 0x4000000, URZ, 0xfc, !UPT ;  /* 0x0400000012127892 */ /* 0x000fe4000f8efcff */
[----:B------:R-:W-:Y:S02]  /*1be0*/  UIADD3.X UR55, UPT, UPT, UR4, 0x40004040, URZ, UP0, !UPT ;  /* 0x4000404004377890 */ /* 0x000fe400087fe4ff */
[----:B------:R-:W-:Y:S02]  /*1bf0*/  UIADD3.64 UR30, UPT, UPT, UR26, 0x80, URZ ;  /* 0x000000801a1e7897 */ /* 0x000fe4000fffe0ff */
[----:B------:R-:W-:Y:S02]  /*1c00*/  UIADD3.64 UR4, UPT, UPT, UR54, 0x2, URZ ;  /* 0x0000000236047897 */ /* 0x000fe4000fffe0ff */
[----:B------:R-:W-:-:S02]  /*1c10*/  UIADD3.64 UR36, UPT, UPT, UR26, 0x100, URZ ;  /* 0x000001001a247897 */ /* 0x000fc4000fffe0ff */
[----:B------:R-:W-:Y:S02]  /*1c20*/  UIADD3.64 UR32, UPT, UPT, UR54, 0x4, URZ ;  /* 0x0000000436207897 */ /* 0x000fe4000fffe0ff */
[----:B------:R-:W-:Y:S02]  /*1c30*/  UIADD3.64 UR40, UPT, UPT, UR26, 0x180, URZ ;  /* 0x000001801a287897 */ /* 0x000fe4000fffe0ff */
[----:B------:R-:W-:Y:S02]  /*1c40*/  UIADD3.64 UR38, UPT, UPT, UR54, 0x1fe, URZ ;  /* 0x000001fe36267897 */ /* 0x000fe4000fffe0ff */
[----:B------:R-:W-:Y:S02]  /*1c50*/  UIADD3.64 UR44, UPT, UPT, UR26, 0x200, URZ ;  /* 0x000002001a2c7897 */ /* 0x000fe4000fffe0ff */
[----:B------:R-:W-:Y:S02]  /*1c60*/  UIADD3.64 UR42, UPT, UPT, UR54, 0x200, URZ ;  /* 0x00000200362a7897 */ /* 0x000fe4000fffe0ff */
[----:B------:R-:W-:-:S02]  /*1c70*/  UIADD3.64 UR48, UPT, UPT, UR26, 0x280, URZ ;  /* 0x000002801a307897 */ /* 0x000fc4000fffe0ff */
[----:B------:R-:W-:Y:S01]  /*1c80*/  UIADD3.64 UR46, UPT, UPT, UR54, 0x202, URZ ;  /* 0x00000202362e7897 */ /* 0x000fe2000fffe0ff */
[----:B------:R-:W-:Y:S01]  /*1c90*/  UMOV UR20, 0x0 ;  /* 0x0000000000147882 */ /* 0x000fe20000000000 */
[----:B------:R-:W-:Y:S01]  /*1ca0*/  UMOV UR21, 0x4410490 ;  /* 0x0441049000157882 */ /* 0x000fe20000000000 */
[----:B------:R-:W-:Y:S01]  /*1cb0*/  UIADD3.64 UR52, UPT, UPT, UR26, 0x300, URZ ;  /* 0x000003001a347897 */ /* 0x000fe2000fffe0ff */
[----:B------:R-:W-:Y:S01]  /*1cc0*/  UMOV UR17, 0x40004040 ;  /* 0x4000404000117882 */ /* 0x000fe20000000000 */
[----:B------:R-:W-:Y:S01]  /*1cd0*/  UIADD3.64 UR50, UPT, UPT, UR54, 0x204, URZ ;  /* 0x0000020436327897 */ /* 0x000fe2000fffe0ff */
[----:B------:R-:W-:Y:S01]  /*1ce0*/  UMOV UR19, 0x40004040 ;  /* 0x4000404000137882 */ /* 0x000fe20000000000 */
[----:B------:R-:W-:Y:S01]  /*1cf0*/  UMOV UR22, 0x0 ;  /* 0x0000000000167882 */ /* 0x000fe20000000000 */
[----:B------:R-:W-:Y:S01]  /*1d00*/  UMOV UR23, 0x4410490 ;  /* 0x0441049000177882 */ /* 0x000fe20000000000 */
[----:B------:R-:W-:Y:S01]  /*1d10*/  UMOV UR24, 0x0 ;  /* 0x0000000000187882 */ /* 0x000fe20000000000 */
[----:B------:R-:W-:Y:S01]  /*1d20*/  UMOV UR25, 0x4410490 ;  /* 0x0441049000197882 */ /* 0x000fe20000000000 */
[----:B------:R2:W-:Y:S01]  /*1d30*/  UTCHMMA gdesc[UR16], gdesc[UR18], tmem[UR11], tmem[UR20], idesc[UR21], !UPT ;  /* 0x00ff1412100075ea */ /* 0x0005e2000f80000b */
[----:B------:R-:W-:Y:S01]  /*1d40*/  UMOV UR28, 0x0 ;  /* 0x00000000001c7882 */ /* 0x000fe20000000000 */
[----:B------:R-:W-:Y:S01]  /*1d50*/  UMOV UR29, 0x4410490 ;  /* 0x04410490001d7882 */ /* 0x000fe20000000000 */
[----:B------:R2:W-:Y:S01]  /*1d60*/  UTCHMMA gdesc[UR54], gdesc[UR26], tmem[UR11], tmem[UR22], idesc[UR23], UPT ;  /* 0x00ff161a360075ea */ /* 0x0005e2000b80000b */
        /* <DEDUP_REMOVED lines=12> */
[----:B------:R2:W-:Y:S01]  /*1e30*/  UTCHMMA gdesc[UR46], gdesc[UR48], tmem[UR11], tmem[UR60], idesc[UR61], UPT ;  /* 0x00ff3c302e0075ea */ /* 0x0005e2000b80000b */
[----:B------:R2:W-:Y:S01]  /*1e40*/  UTCHMMA gdesc[UR50], gdesc[UR52], tmem[UR11], tmem[UR62], idesc[UR63], UPT ;  /* 0x00ff3e34320075ea */ /* 0x0005e2000b80000b */
[----:B------:R-:W-:Y:S01]  /*1e50*/  NOP ;  /* 0x0000000000007918 */ /* 0x000fe20000000000 */
.L_x_57:
[----:B------:R-:W-:Y:S01]  /*1e60*/  ELECT P0, URZ, PT ;  /* 0x0000000000ff782f */ /* 0x000fe20003800000 */
[----:B--2---:R-:W-:Y:S01]  /*1e70*/  UMOV UR4, UR6 ;  /* 0x0000000600047c82 */ /* 0x004fe20008000000 */
[----:B------:R-:W-:Y:S02]  /*1e80*/  UMOV UR5, URZ ;  /* 0x000000ff00057c82 */ /* 0x000fe40008000000 */
[----:B------:R-:W-:-:S13]  /*1e90*/  ISETP.LT.U32.AND P0, PT, R68, 0x20, P0 ;  /* 0x000000204400780c */ /* 0x000fda0000701070 */
[----:B------:R-:W-:Y:S01]  /*1ea0*/  VOTEU.ANY UP0, P0 ;  /* 0x0000000000ff7886 */ /* 0x000fe20000000100 */
[----:B------:R-:W-:Y:S01]  /*1eb0*/  VOTEU.ANY UP1, P0 ;  /* 0x0000000000ff7886 */ /* 0x000fe20000020100 */
[----:B------:R-:W-:-:S03]  /*1ec0*/  ISETP.GE.U32.AND P0, PT, R10, 0x81, PT ;  /* 0x000000810a00780c */ /* 0x000fc60003f06070 */
[----:B------:R-:W-:Y:S02]  /*1ed0*/  @UP0 UMOV UR4, UR4 ;  /* 0x0000000400040c82 */ /* 0x000fe40008000000 */
[----:B------:R2:W-:Y:S01]  /*1ee0*/  @UP1 UTCBAR [UR4], URZ ;  /* 0x000000ff040013e9 */ /* 0x0005e200080000ff */
[----:B------:R-:W-:Y:S06]  /*1ef0*/  BAR.SYNC.DEFER_BLOCKING 0x0 ;  /* 0x0000000000007b1d */ /* 0x000fec0000010000 */
[----:B------:R-:W3:Y:S02]  /*1f00*/  SYNCS.PHASECHK.TRANS64.TRYWAIT P1, [UR10+0x28010], RZ ;  /* 0x028010ffff0075a7 */ /* 0x000ee4000802110a */
[----:B--23--:R-:W-:Y:S05]  /*1f10*/  @!P1 BRA `(.L_x_58) ;  /* 0x0000001000089947 */ /* 0x00cfea0003800000 */
.L_x_71:
[----:B------:R-:W-:Y:S01]  /*1f20*/  IMAD.MOV.U32 R2, RZ, RZ, RZ ;  /* 0x000000ffff027224 */ /* 0x000fe200078e00ff */
[----:B------:R-:W-:Y:S06]  /*1f30*/  @!P0 BRA `(.L_x_55) ;  /* 0x0000000400dc8947 */ /* 0x000fec0003800000 */
[----:B------:R-:W2:Y:S01]  /*1f40*/  LDCU UR36, c[0x0][0x3a0] ;  /* 0x00007400ff2477ac */ /* 0x000ea20008000800 */
[----:B------:R-:W-:Y:S01]  /*1f50*/  UMOV UR16, 0x1 ;  /* 0x0000000100107882 */ /* 0x000fe20000000000 */
[----:B------:R-:W-:-:S05]  /*1f60*/  UMOV UR31, 0x80 ;  /* 0x00000080001f7882 */ /* 0x000fca0000000000 */
.L_x_62:
[----:B------:R-:W-:Y:S01]  /*1f70*/  BAR.SYNC.DEFER_BLOCKING 0x0 ;  /* 0x0000000000007b1d */ /* 0x000fe20000010000 */
[----:B------:R-:W-:Y:S01]  /*1f80*/  ULEA UR37, UR16, UR10, 0x3 ;  /* 0x0000000a10257291 */ /* 0x000fe2000f8e18ff */
[----:B------:R-:W-:Y:S01]  /*1f90*/  @!P3 IMAD.MOV.U32 R3, RZ, RZ, 0x14000 ;  /* 0x00014000ff03b424 */ /* 0x000fe200078e00ff */
[----:B------:R-:W-:Y:S01]  /*1fa0*/  ELECT P1, URZ, PT ;  /* 0x0000000000ff782f */ /* 0x000fe20003820000 */
[----:B------:R-:W-:-:S03]  /*1fb0*/  ULEA UR4, UR16, UR10, 0xe ;  /* 0x0000000a10047291 */ /* 0x000fc6000f8e70ff */
[----:B------:R-:W-:Y:S01]  /*1fc0*/  ISETP.LT.U32.AND P1, PT, R68, 0x40, P1 ;  /* 0x000000404400780c */ /* 0x000fe20000f21070 */
[----:B------:R-:W-:Y:S02]  /*1fd0*/  ULOP3.LUT UR5, UR15, 0x1, URZ, 0xc0, !UPT ;  /* 0x000000010f057892 */ /* 0x000fe4000f8ec0ff */
[----:B------:R-:W-:Y:S02]  /*1fe0*/  UIADD3 UR17, UPT, UPT, UR4, 0x20000, URZ ;  /* 0x0002000004117890 */ /* 0x000fe4000fffe0ff */
[----:B------:R-:W-:Y:S02]  /*1ff0*/  ULEA UR6, UR5, UR31, 0x6 ;  /* 0x0000001f05067291 */ /* 0x000fe4000f8e30ff */
[----:B------:R-:W-:Y:S01]  /*2000*/  ULEA UR4, UR5, UR17, 0xd ;  /* 0x0000001105047291 */ /* 0x000fe2000f8e68ff */
[----:B------:R-:W-:Y:S01]  /*2010*/  ELECT P0, URZ, PT ;  /* 0x0000000000ff782f */ /* 0x000fe20003800000 */
[----:B------:R-:W-:-:S04]  /*2020*/  ULEA UR18, UR16, UR10, 0x10 ;  /* 0x0000000a10127291 */ /* 0x000fc8000f8e80ff */
[----:B------:R-:W-:Y:S01]  /*2030*/  VOTEU.ANY UP0, P1 ;  /* 0x0000000000ff7886 */ /* 0x000fe20000800100 */
[----:B------:R-:W-:Y:S01]  /*2040*/  ISETP.LT.U32.AND P0, PT, R68, 0x80, P0 ;  /* 0x000000804400780c */ /* 0x000fe20000701070 */
[----:B------:R-:W-:Y:S01]  /*2050*/  ULOP3.LUT UR30, UR15, 0x3, URZ, 0xc0, !UPT ;  /* 0x000000030f1e7892 */ /* 0x000fe2000f8ec0ff */
[----:B------:R3:W-:Y:S02]  /*2060*/  @!P3 SYNCS.ARRIVE.TRANS64 RZ, [UR37+0x28000], R3 ;  /* 0x02800003ffffb9a7 */ /* 0x0007e40008000025 */
[----:B------:R-:W-:Y:S01]  /*2070*/  @UP0 UIADD3 UR5, UPT, UPT, UR37, 0x28000, URZ ;  /* 0x0002800025050890 */ /* 0x000fe2000fffe0ff */
[----:B------:R-:W-:Y:S01]  /*2080*/  VOTEU.ANY UP0, P1 ;  /* 0x0000000000ff7886 */ /* 0x000fe20000800100 */
[----:B------:R-:W-:Y:S01]  /*2090*/  BAR.SYNC.DEFER_BLOCKING 0x0 ;  /* 0x0000000000007b1d */ /* 0x000fe20000010000 */
[----:B------:R-:W-:Y:S02]  /*20a0*/  ULEA UR28, UR30, UR18, 0xe ;  /* 0x000000121e1c7291 */ /* 0x000fe4000f8e70ff */
[----:B------:R-:W-:Y:S01]  /*20b0*/  ULEA UR30, UR30, UR14, 0x6 ;  /* 0x0000000e1e1e7291 */ /* 0x000fe2000f8e30ff */
[----:B---3--:R-:W-:-:S03]  /*20c0*/  IMAD.U32 R3, R2, -0x80000000, RZ ;  /* 0x8000000002037824 */ /* 0x008fc600078e00ff */
[----:B------:R-:W-:-:S05]  /*20d0*/  VOTEU.ANY UP1, P0 ;  /* 0x0000000000ff7886 */ /* 0x000fca0000020100 */
[----:B------:R-:W-:Y:S01]  /*20e0*/  @UP1 UIADD3 UR29, UPT, UPT, UR37, 0x28000, URZ ;  /* 0x00028000251d1890 */ /* 0x000fe2000fffe0ff */
[----:B------:R-:W-:Y:S01]  /*20f0*/  VOTEU.ANY UP1, P0 ;  /* 0x0000000000ff7886 */ /* 0x000fe20000020100 */
[----:B------:R3:W-:Y:S01]  /*2100*/  @UP0 UTMALDG.2D [UR4], [UR8] ;  /* 0x00000004080005b4 */ /* 0x0007e20008008000 */
[----:B------:R-:W-:Y:S01]  /*2110*/  UISETP.NE.U32.AND UP0, UPT, UR15, URZ, UPT ;  /* 0x000000ff0f00728c */ /* 0x000fe2000bf05070 */
[----:B------:R5:W-:Y:S06]  /*2120*/  MEMBAR.ALL.CTA ;  /* 0x0000000000007992 */ /* 0x000bec0000008000 */
[----:B-----5:R-:W5:Y:S02]  /*2130*/  FENCE.VIEW.ASYNC.S ;  /* 0x00000000000073c6 */ /* 0x020f640000000000 */
[----:B-----5:R-:W-:Y:S06]  /*2140*/  BAR.SYNC.DEFER_BLOCKING 0x0 ;  /* 0x0000000000007b1d */ /* 0x020fec0000010000 */
[----:B------:R3:W-:Y:S02]  /*2150*/  @UP1 UTMALDG.2D [UR28], [UR34] ;  /* 0x0000001c220015b4 */ /* 0x0007e40008008000 */
[----:B------:R-:W-:Y:S06]  /*2160*/  BAR.SYNC.DEFER_BLOCKING 0x0 ;  /* 0x0000000000007b1d */ /* 0x000fec0000010000 */
[----:B------:R-:W5:Y:S02]  /*2170*/  SYNCS.PHASECHK.TRANS64.TRYWAIT P0, [UR37+0x28000], R3 ;  /* 0x02800003ff0075a7 */ /* 0x000f640008001125 */
[----:B---3-5:R-:W-:Y:S05]  /*2180*/  @!P0 BRA `(.L_x_59) ;  /* 0x0000000c00788947 */ /* 0x028fea0003800000 */
.L_x_72:
[----:B------:R-:W-:Y:S05]  /*2190*/  BRA.U UP0, `(.L_x_60) ;  /* 0x0000000100f87547 */ /* 0x000fea000b800000 */
[----:B------:R-:W-:Y:S02]  /*21a0*/  USHF.R.U32.HI UR17, URZ, 0x4, UR17 ;  /* 0x00000004ff117899 */ /* 0x000fe40008011611 */
[----:B------:R-:W-:Y:S02]  /*21b0*/  USHF.R.U32.HI UR6, URZ, 0x4, UR18 ;  /* 0x00000004ff067899 */ /* 0x000fe40008011612 */
[----:B------:R-:W-:Y:S02]  /*21c0*/  USGXT.U32 UR22, UR17, 0xe ;  /* 0x0000000e1116789a */ /* 0x000fe40008000000 */
[----:B------:R-:W-:Y:S02]  /*21d0*/  USGXT.U32 UR6, UR6, 0xe ;  /* 0x0000000e0606789a */ /* 0x000fe40008000000 */
[----:B------:R-:W-:Y:S02]  /*21e0*/  UIADD3 UR26, UP0, UPT, UR22, 0x2, URZ ;  /* 0x00000002161a7890 */ /* 0x000fe4000ff1e0ff */
[----:B------:R-:W-:Y:S01]  /*21f0*/  UIADD3 UR24, UP1, UPT, UR6, 0x4000080, URZ ;  /* 0x0400008006187890 */ /* 0x000fe2000ff3e0ff */
[----:B------:R-:W-:Y:S01]  /*2200*/  UMOV UR4, URZ ;  /* 0x000000ff00047c82 */ /* 0x000fe20008000000 */
[----:B------:R-:W-:Y:S01]  /*2210*/  UMOV UR5, URZ ;  /* 0x000000ff00057c82 */ /* 0x000fe20008000000 */
[----:B------:R-:W-:-:S02]  /*2220*/  UIADD3.X UR27, UPT, UPT, UR4, 0x40004040, URZ, UP0, !UPT ;  /* 0x40004040041b7890 */ /* 0x000fc400087fe4ff */
[----:B------:R-:W-:Y:S02]  /*2230*/  UIADD3 UR50, UP3, UPT, UR26, 0x2, URZ ;  /* 0x000000021a327890 */ /* 0x000fe4000ff7e0ff */
[----:B------:R-:W-:Y:S02]  /*2240*/  UIADD3.X UR25, UPT, UPT, UR5, 0x40004040, URZ, UP1, !UPT ;  /* 0x4000404005197890 */ /* 0x000fe40008ffe4ff */
[----:B------:R-:W-:Y:S02]  /*2250*/  UIADD3 UR52, UP2, UPT, UR24, 0x80, URZ ;  /* 0x0000008018347890 */ /* 0x000fe4000ff5e0ff */
[----:B------:R-:W-:Y:S02]  /*2260*/  UIADD3 UR54, UP6, UPT, UR26, 0x4, URZ ;  /* 0x000000041a367890 */ /* 0x000fe4000ffde0ff */
[----:B------:R-:W-:Y:S02]  /*2270*/  UIADD3 UR56, UP5, UPT, UR24, 0x100, URZ ;  /* 0x0000010018387890 */ /* 0x000fe4000ffbe0ff */
[----:B------:R-:W-:-:S02]  /*2280*/  UIADD3 UR58, UP1, UPT, UR26, 0x1fe, URZ ;  /* 0x000001fe1a3a7890 */ /* 0x000fc4000ff3e0ff */
[----:B------:R-:W-:Y:S02]  /*2290*/  ULOP3.LUT UR4, UR6, 0x4000000, URZ, 0xfc, !UPT ;  /* 0x0400000006047892 */ /* 0x000fe4000f8efcff */
[----:B------:R-:W-:Y:S02]  /*22a0*/  UIADD3 UR60, UP0, UPT, UR24, 0x180, URZ ;  /* 0x00000180183c7890 */ /* 0x000fe4000ff1e0ff */
[----:B------:R-:W-:Y:S02]  /*22b0*/  UIADD3.X UR51, UPT, UPT, UR27, URZ, URZ, UP3, !UPT ;  /* 0x000000ff1b337290 */ /* 0x000fe40009ffe4ff */
[----:B------:R-:W-:Y:S02]  /*22c0*/  UIADD3 UR62, UP4, UPT, UR26, 0x200, URZ ;  /* 0x000002001a3e7890 */ /* 0x000fe4000ff9e0ff */
[----:B------:R-:W-:Y:S02]  /*22d0*/  UIADD3 UR64, UP3, UPT, UR24, 0x200, URZ ;  /* 0x0000020018407890 */ /* 0x000fe4000ff7e0ff */
[----:B------:R-:W-:-:S02]  /*22e0*/  UIADD3.X UR53, UPT, UPT, UR25, URZ, URZ, UP2, !UPT ;  /* 0x000000ff19357290 */ /* 0x000fc400097fe4ff */
[----:B------:R-:W-:Y:S02]  /*22f0*/  UIADD3.X UR55, UPT, UPT, UR27, URZ, URZ, UP6, !UPT ;  /* 0x000000ff1b377290 */ /* 0x000fe4000b7fe4ff */
[----:B------:R-:W-:Y:S02]  /*2300*/  UIADD3 UR66, UP2, UPT, UR26, 0x202, URZ ;  /* 0x000002021a427890 */ /* 0x000fe4000ff5e0ff */
[----:B------:R-:W-:Y:S02]  /*2310*/  UIADD3 UR68, UP6, UPT, UR24, 0x280, URZ ;  /* 0x0000028018447890 */ /* 0x000fe4000ffde0ff */
[----:B------:R-:W-:Y:S02]  /*2320*/  UIADD3.X UR57, UPT, UPT, UR25, URZ, URZ, UP5, !UPT ;  /* 0x000000ff19397290 */ /* 0x000fe4000affe4ff */
[----:B------:R-:W-:Y:S02]  /*2330*/  UIADD3.X UR59, UPT, UPT, UR27, URZ, URZ, UP1, !UPT ;  /* 0x000000ff1b3b7290 */ /* 0x000fe40008ffe4ff */
[----:B------:R-:W-:-:S02]  /*2340*/  UIADD3 UR28, UP5, UPT, UR26, 0x204, URZ ;  /* 0x000002041a1c7890 */ /* 0x000fc4000ffbe0ff */
[----:B------:R-:W-:Y:S02]  /*2350*/  UIADD3 UR32, UP1, UPT, UR24, 0x300, URZ ;  /* 0x0000030018207890 */ /* 0x000fe4000ff3e0ff */
[----:B------:R-:W-:Y:S02]  /*2360*/  UIADD3.X UR61, UPT, UPT, UR25, URZ, URZ, UP0, !UPT ;  /* 0x000000ff193d7290 */ /* 0x000fe400087fe4ff */
[----:B------:R-:W-:Y:S02]  /*2370*/  UIADD3.X UR63, UPT, UPT, UR27, URZ, URZ, UP4, !UPT ;  /* 0x000000ff1b3f7290 */ /* 0x000fe4000a7fe4ff */
[----:B------:R-:W-:Y:S02]  /*2380*/  UIADD3.X UR65, UPT, UPT, UR25, URZ, URZ, UP3, !UPT ;  /* 0x000000ff19417290 */ /* 0x000fe40009ffe4ff */
[----:B------:R-:W-:Y:S02]  /*2390*/  UIADD3.X UR67, UPT, UPT, UR27, URZ, URZ, UP2, !UPT ;  /* 0x000000ff1b437290 */ /* 0x000fe400097fe4ff */
[----:B------:R-:W-:Y:S01]  /*23a0*/  UIADD3.X UR69, UPT, UPT, UR25, URZ, URZ, UP6, !UPT ;  /* 0x000000ff19457290 */ /* 0x000fe2000b7fe4ff */
[----:B------:R-:W-:Y:S01]  /*23b0*/  UMOV UR20, 0x0 ;  /* 0x0000000000147882 */ /* 0x000fe20000000000 */
[----:B------:R-:W-:Y:S01]  /*23c0*/  UMOV UR21, 0x4410490 ;  /* 0x0441049000157882 */ /* 0x000fe20000000000 */
[----:B------:R-:W-:Y:S01]  /*23d0*/  UMOV UR23, 0x40004040 ;  /* 0x4000404000177882 */ /* 0x000fe20000000000 */
[----:B------:R-:W-:Y:S01]  /*23e0*/  UMOV UR5, 0x40004040 ;  /* 0x4000404000057882 */ /* 0x000fe20000000000 */
[----:B------:R-:W-:Y:S01]  /*23f0*/  UIADD3.X UR29, UPT, UPT, UR27, URZ, URZ, UP5, !UPT ;  /* 0x000000ff1b1d7290 */ /* 0x000fe2000affe4ff */
[----:B------:R3:W-:Y:S01]  /*2400*/  UTCHMMA gdesc[UR22], gdesc[UR4], tmem[UR11], tmem[UR20], idesc[UR21], UPT ;  /* 0x00ff1404160075ea */ /* 0x0007e2000b80000b */
[----:B------:R-:W-:Y:S01]  /*2410*/  UIADD3.X UR33, UPT, UPT, UR25, URZ, URZ, UP1, !UPT ;  /* 0x000000ff19217290 */ /* 0x000fe20008ffe4ff */
[----:B------:R-:W-:Y:S01]  /*2420*/  UMOV UR18, 0x0 ;  /* 0x0000000000127882 */ /* 0x000fe20000000000 */
[----:B------:R-:W-:Y:S01]  /*2430*/  UMOV UR19, 0x4410490 ;  /* 0x0441049000137882 */ /* 0x000fe20000000000 */
[----:B------:R-:W-:Y:S01]  /*2440*/  UMOV UR44, 0x0 ;  /* 0x00000000002c7882 */ /* 0x000fe20000000000 */
[----:B------:R-:W-:Y:S01]  /*2450*/  UMOV UR45, 0x4410490 ;  /* 0x04410490002d7882 */ /* 0x000fe20000000000 */
        /* <DEDUP_REMOVED lines=18> */
.L_x_60:
[----:B------:R-:W-:Y:S01]  /*2580*/  ELECT P0, URZ, PT ;  /* 0x0000000000ff782f */ /* 0x000fe20003800000 */
[----:B---3--:R-:W-:-:S03]  /*2590*/  UIADD3 UR4, UPT, UPT, UR37, 0x28010, URZ ;  /* 0x0002801025047890 */ /* 0x008fc6000fffe0ff */
[----:B------:R-:W-:Y:S01]  /*25a0*/  ISETP.LT.U32.AND P0, PT, R68, 0x20, P0 ;  /* 0x000000204400780c */ /* 0x000fe20000701070 */
[----:B------:R-:W-:-:S12]  /*25b0*/  UMOV UR5, URZ ;  /* 0x000000ff00057c82 */ /* 0x000fd80008000000 */
[----:B------:R-:W-:Y:S01]  /*25c0*/  VOTEU.ANY UP0, P0 ;  /* 0x0000000000ff7886 */ /* 0x000fe20000000100 */
[----:B------:R-:W-:-:S04]  /*25d0*/  VOTEU.ANY UP1, P0 ;  /* 0x0000000000ff7886 */ /* 0x000fc80000020100 */
[----:B------:R-:W-:Y:S02]  /*25e0*/  @UP0 UMOV UR4, UR4 ;  /* 0x0000000400040c82 */ /* 0x000fe40008000000 */
[----:B------:R3:W-:Y:S01]  /*25f0*/  @UP1 UTCBAR [UR4], URZ ;  /* 0x000000ff040013e9 */ /* 0x0007e200080000ff */
[----:B------:R-:W-:Y:S06]  /*2600*/  BAR.SYNC.DEFER_BLOCKING 0x0 ;  /* 0x0000000000007b1d */ /* 0x000fec0000010000 */
[----:B------:R-:W5:Y:S02]  /*2610*/  SYNCS.PHASECHK.TRANS64.TRYWAIT P0, [UR37+0x28010], R3 ;  /* 0x02801003ff0075a7 */ /* 0x000f640008001125 */
[----:B---3-5:R-:W-:Y:S05]  /*2620*/  @!P0 BRA `(.L_x_61) ;  /* 0x00000008005c8947 */ /* 0x028fea0003800000 */
.L_x_73:
[----:B------:R-:W-:Y:S02]  /*2630*/  UIADD3 UR16, UPT, UPT, UR16, 0x1, URZ ;  /* 0x0000000110107890 */ /* 0x000fe4000fffe0ff */
[----:B------:R-:W-:Y:S02]  /*2640*/  UIADD3 UR31, UPT, UPT, UR31, 0x80, URZ ;  /* 0x000000801f1f7890 */ /* 0x000fe4000fffe0ff */
[----:B------:R-:W-:-:S04]  /*2650*/  UISETP.NE.U32.AND UP0, UPT, UR16, 0x2, UPT ;  /* 0x000000021000788c */ /* 0x000fc8000bf05070 */
[----:B------:R-:W-:Y:S02]  /*2660*/  USEL UR16, UR16, URZ, UP0 ;  /* 0x000000ff10107287 */ /* 0x000fe40008000000 */
[----:B------:R-:W-:Y:S02]  /*2670*/  USEL UR4, URZ, 0x1, UP0 ;  /* 0x00000001ff047887 */ /* 0x000fe40008000000 */
[----:B--2---:R-:W-:-:S04]  /*2680*/  UISETP.GE.AND UP0, UPT, UR31, UR36, UPT ;  /* 0x000000241f00728c */ /* 0x004fc8000bf06270 */
[----:B------:R-:W-:-:S05]  /*2690*/  LOP3.LUT R2, R2, UR4, RZ, 0x3c, !PT ;  /* 0x0000000402027c12 */ /* 0x000fca000f8e3cff */
[----:B------:R-:W-:Y:S05]  /*26a0*/  BRA.U !UP0, `(.L_x_62) ;  /* 0xfffffff908307547 */ /* 0x000fea000b83ffff */
.L_x_55:
[----:B-----5:R-:W-:Y:S06]  /*26b0*/  BAR.SYNC.DEFER_BLOCKING 0x0 ;  /* 0x0000000000007b1d */ /* 0x020fec0000010000 */
[----:B------:R-:W-:Y:S04]  /*26c0*/  BSSY.RECONVERGENT B4, `(.L_x_63) ;  /* 0x0000004000047945 */ /* 0x000fe80003800200 */
[----:B------:R-:W-:Y:S05]  /*26d0*/  @P3 BRA `(.L_x_64) ;  /* 0x0000000000083947 */ /* 0x000fea0003800000 */
[----:B------:R-:W2:Y:S02]  /*26e0*/  SYNCS.CCTL.IV [UR10+0x28000] ;  /* 0x02800000ff0079b1 */ /* 0x000ea4000800000a */
[----:B--2---:R-:W2:Y:S02]  /*26f0*/  SYNCS.CCTL.IV [UR10+0x28010] ;  /* 0x02801000ff0079b1 */ /* 0x004ea4000800000a */
.L_x_64:
[----:B------:R-:W-:Y:S05]  /*2700*/  BSYNC.RECONVERGENT B4 ;  /* 0x0000000000047941 */ /* 0x000fea0003800200 */
.L_x_63:
[----:B--2---:R-:W-:Y:S06]  /*2710*/  BAR.SYNC.DEFER_BLOCKING 0x0 ;  /* 0x0000000000007b1d */ /* 0x004fec0000010000 */
[----:B------:R-:W-:Y:S04]  /*2720*/  BSSY.RECONVERGENT B4, `(.L_x_65) ;  /* 0x0000004000047945 */ /* 0x000fe80003800200 */
[----:B------:R-:W-:Y:S05]  /*2730*/  @P3 BRA `(.L_x_66) ;  /* 0x0000000000083947 */ /* 0x000fea0003800000 */
[----:B------:R-:W2:Y:S02]  /*2740*/  SYNCS.CCTL.IV [UR10+0x28008] ;  /* 0x02800800ff0079b1 */ /* 0x000ea4000800000a */
[----:B--2---:R-:W2:Y:S02]  /*2750*/  SYNCS.CCTL.IV [UR10+0x28018] ;  /* 0x02801800ff0079b1 */ /* 0x004ea4000800000a */
.L_x_66:
[----:B------:R-:W-:Y:S05]  /*2760*/  BSYNC.RECONVERGENT B4 ;  /* 0x0000000000047941 */ /* 0x000fea0003800200 */
.L_x_65:
[----:B------:R-:W-:Y:S01]  /*2770*/  ULOP3.LUT UR5, UR15, 0x3, URZ, 0xc0, !UPT ;  /* 0x000000030f057892 */ /* 0x000fe2000f8ec0ff */
[C---:B------:R-:W-:Y:S01]  /*2780*/  IMAD.SHL.U32 R4, R0.reuse, 0x80, RZ ;  /* 0x0000008000047824 */ /* 0x040fe200078e00ff */
[----:B------:R-:W-:Y:S01]  /*2790*/  USHF.L.U32 UR15, UR15, 0x5, URZ ;  /* 0x000000050f0f7899 */ /* 0x000fe200080006ff */
[C---:B------:R-:W-:Y:S01]  /*27a0*/  IMAD.SHL.U32 R2, R0.reuse, 0x40, RZ ;  /* 0x0000004000027824 */ /* 0x040fe200078e00ff */
[----:B------:R-:W-:Y:S01]  /*27b0*/  ULEA UR4, UR5, UR11, 0x15 ;  /* 0x0000000b05047291 */ /* 0x000fe2000f8ea8ff */
[C---:B------:R-:W-:Y:S01]  /*27c0*/  IMAD.SHL.U32 R3, R0.reuse, 0x10, RZ ;  /* 0x0000001000037824 */ /* 0x040fe200078e00ff */
[----:B------:R-:W-:Y:S01]  /*27d0*/  ULOP3.LUT UR15, UR15, 0x80, URZ, 0xc0, !UPT ;  /* 0x000000800f0f7892 */ /* 0x000fe2000f8ec0ff */
[----:B------:R-:W-:Y:S01]  /*27e0*/  IMAD.SHL.U32 R0, R0, 0x200, RZ ;  /* 0x0000020000007824 */ /* 0x000fe200078e00ff */
[----:B------:R-:W-:Y:S02]  /*27f0*/  LOP3.LUT R5, R4, 0x4780, RZ, 0xc0, !PT ;  /* 0x0000478004057812 */ /* 0x000fe400078ec0ff */
[----:B------:R-:W-:-:S02]  /*2800*/  ELECT P0, URZ, PT ;  /* 0x0000000000ff782f */ /* 0x000fc40003800000 */
[----:B------:R-:W-:Y:S01]  /*2810*/  LOP3.LUT R2, R2, 0x1800, RZ, 0xc0, !PT ;  /* 0x0000180002027812 */ /* 0x000fe200078ec0ff */
[----:B------:R-:W-:Y:S01]  /*2820*/  UIADD3 UR4, UPT, UPT, UR4, UR15, URZ ;  /* 0x0000000f04047290 */ /* 0x000fe2000fffe0ff */
[----:B------:R-:W-:Y:S01]  /*2830*/  LOP3.LUT R5, R5, 0x2000, R0, 0xf8, !PT ;  /* 0x0000200005057812 */ /* 0x000fe200078ef800 */
[----:B------:R-:W-:Y:S01]  /*2840*/  UMOV UR6, UR7 ;  /* 0x0000000700067c82 */ /* 0x000fe20008000000 */
[----:B------:R-:W-:Y:S02]  /*2850*/  LOP3.LUT R2, R2, 0x70, R3, 0xf8, !PT ;  /* 0x0000007002027812 */ /* 0x000fe400078ef803 */
[----:B------:R-:W-:Y:S02]  /*2860*/  ISETP.LT.U32.AND P0, PT, R68, 0x80, P0 ;  /* 0x000000804400780c */ /* 0x000fe40000701070 */
[----:B------:R-:W-:Y:S02]  /*2870*/  LOP3.LUT R2, R5, R2, RZ, 0xfc, !PT ;  /* 0x0000000205027212 */ /* 0x000fe400078efcff */
[----:B----4-:R-:W-:Y:S01]  /*2880*/  LDTM.16dp32bit_t0_t15.x64 R4, tmem[UR4] ;  /* 0x00000004000479ee */ /* 0x010fe20008b00000 */
[----:B------:R-:W3:Y:S01]  /*2890*/  LDTM.16dp32bit_t16_t31.x64 R4, tmem[UR4+0x40] ;  /* 0x00004004000479ee */ /* 0x000ee20008b20000 */
[----:B------:R-:W-:Y:S01]  /*28a0*/  NOP ;  /* 0x0000000000007918 */ /* 0x000fe20000000000 */
[C---:B------:R-:W-:Y:S01]  /*28b0*/  LOP3.LUT R0, R2.reuse, 0x10, RZ, 0x3c, !PT ;  /* 0x0000001002007812 */ /* 0x040fe200078e3cff */
[----:B------:R-:W-:Y:S01]  /*28c0*/  ULEA UR4, UR5, UR10, 0xd ;  /* 0x0000000a05047291 */ /* 0x000fe2000f8e68ff */
[----:B------:R-:W-:Y:S01]  /*28d0*/  LOP3.LUT R3, R2, 0x20, RZ, 0x3c, !PT ;  /* 0x0000002002037812 */ /* 0x000fe200078e3cff */
[----:B------:R-:W-:-:S03]  /*28e0*/  ULEA UR5, UR5, UR14, 0x6 ;  /* 0x0000000e05057291 */ /* 0x000fc6000f8e30ff */
[----:B---3--:R-:W-:Y:S01]  /*28f0*/  VOTEU.ANY UP1, P0 ;  /* 0x0000000000ff7886 */ /* 0x008fe20000020100 */
[----:B------:R-:W-:Y:S01]  /*2900*/  VOTEU.ANY UP0, P0 ;  /* 0x0000000000ff7886 */ /* 0x000fe20000000100 */
[----:B------:R-:W-:Y:S02]  /*2910*/  F2FP.BF16.F32.PACK_AB R4, R5, R4 ;  /* 0x000000040504723e */ /* 0x000fe400000010ff */
[----:B------:R-:W-:Y:S02]  /*2920*/  F2FP.BF16.F32.PACK_AB R5, R7, R6 ;  /* 0x000000060705723e */ /* 0x000fe400000010ff */
[----:B------:R-:W-:Y:S02]  /*2930*/  F2FP.BF16.F32.PACK_AB R12, R13, R12 ;  /* 0x0000000c0d0c723e */ /* 0x000fe400000010ff */
[----:B------:R-:W-:Y:S02]  /*2940*/  F2FP.BF16.F32.PACK_AB R6, R9, R8 ;  /* 0x000000080906723e */ /* 0x000fe400000010ff */
[----:B------:R-:W-:-:S02]  /*2950*/  F2FP.BF16.F32.PACK_AB R7, R11, R10 ;  /* 0x0000000a0b07723e */ /* 0x000fc400000010ff */
[----:B------:R-:W-:Y:S02]  /*2960*/  F2FP.BF16.F32.PACK_AB R13, R15, R14 ;  /* 0x0000000e0f0d723e */ /* 0x000fe400000010ff */
[----:B------:R-:W-:Y:S01]  /*2970*/  F2FP.BF16.F32.PACK_AB R20, R21, R20 ;  /* 0x000000141514723e */ /* 0x000fe200000010ff */
[----:B--2---:R2:W-:Y:S01]  /*2980*/  STS.128 [R2+UR10], R4 ;  /* 0x0000000402007988 */ /* 0x0045e20008000c0a */
[----:B------:R-:W-:Y:S02]  /*2990*/  F2FP.BF16.F32.PACK_AB R14, R17, R16 ;  /* 0x00000010110e723e */ /* 0x000fe400000010ff */
[----:B------:R-:W-:Y:S02]  /*29a0*/  F2FP.BF16.F32.PACK_AB R15, R19, R18 ;  /* 0x00000012130f723e */ /* 0x000fe400000010ff */
[----:B------:R-:W-:Y:S02]  /*29b0*/  F2FP.BF16.F32.PACK_AB R21, R23, R22 ;  /* 0x000000161715723e */ /* 0x000fe400000010ff */
[----:B------:R-:W-:Y:S01]  /*29c0*/  F2FP.BF16.F32.PACK_AB R28, R29, R28 ;  /* 0x0000001c1d1c723e */ /* 0x000fe200000010ff */
[----:B------:R2:W-:Y:S01]  /*29d0*/  STS.128 [R0+UR10], R12 ;  /* 0x0000000c00007988 */ /* 0x0005e20008000c0a */
[----:B------:R-:W-:-:S02]  /*29e0*/  F2FP.BF16.F32.PACK_AB R22, R25, R24 ;  /* 0x000000181916723e */ /* 0x000fc400000010ff */
[----:B------:R-:W-:Y:S02]  /*29f0*/  F2FP.BF16.F32.PACK_AB R23, R27, R26 ;  /* 0x0000001a1b17723e */ /* 0x000fe400000010ff */
[----:B------:R-:W-:Y:S02]  /*2a00*/  F2FP.BF16.F32.PACK_AB R29, R31, R30 ;  /* 0x0000001e1f1d723e */ /* 0x000fe400000010ff */
[----:B------:R-:W-:Y:S01]  /*2a10*/  F2FP.BF16.F32.PACK_AB R36, R37, R36 ;  /* 0x000000242524723e */ /* 0x000fe200000010ff */
[----:B------:R2:W-:Y:S01]  /*2a20*/  STS.128 [R3+UR10], R20 ;  /* 0x0000001403007988 */ /* 0x0005e20008000c0a */
[----:B------:R-:W-:Y:S02]  /*2a30*/  F2FP.BF16.F32.PACK_AB R30, R33, R32 ;  /* 0x00000020211e723e */ /* 0x000fe400000010ff */
[----:B------:R-:W-:Y:S02]  /*2a40*/  F2FP.BF16.F32.PACK_AB R31, R35, R34 ;  /* 0x00000022231f723e */ /* 0x000fe400000010ff */
[----:B------:R-:W-:-:S02]  /*2a50*/  F2FP.BF16.F32.PACK_AB R37, R39, R38 ;  /* 0x000000262725723e */ /* 0x000fc400000010ff */
[----:B------:R-:W-:Y:S02]  /*2a60*/  F2FP.BF16.F32.PACK_AB R44, R45, R44 ;  /* 0x0000002c2d2c723e */ /* 0x000fe400000010ff */
[----:B------:R-:W-:Y:S02]  /*2a70*/  LOP3.LUT R8, R2, 0x30, RZ, 0x3c, !PT ;  /* 0x0000003002087812 */ /* 0x000fe400078e3cff */
[----:B------:R-:W-:Y:S02]  /*2a80*/  F2FP.BF16.F32.PACK_AB R38, R41, R40 ;  /* 0x000000282926723e */ /* 0x000fe400000010ff */
[----:B------:R-:W-:Y:S01]  /*2a90*/  F2FP.BF16.F32.PACK_AB R39, R43, R42 ;  /* 0x0000002a2b27723e */ /* 0x000fe200000010ff */
[----:B------:R2:W-:Y:S01]  /*2aa0*/  STS.128 [R8+UR10], R28 ;  /* 0x0000001c08007988 */ /* 0x0005e20008000c0a */
[----:B------:R-:W-:Y:S02]  /*2ab0*/  F2FP.BF16.F32.PACK_AB R45, R47, R46 ;  /* 0x0000002e2f2d723e */ /* 0x000fe400000010ff */
[----:B------:R-:W-:-:S02]  /*2ac0*/  F2FP.BF16.F32.PACK_AB R52, R53, R52 ;  /* 0x000000343534723e */ /* 0x000fc400000010ff */
[C---:B------:R-:W-:Y:S02]  /*2ad0*/  LOP3.LUT R9, R2.reuse, 0x40, RZ, 0x3c, !PT ;  /* 0x0000004002097812 */ /* 0x040fe400078e3cff */
[----:B------:R-:W-:Y:S02]  /*2ae0*/  F2FP.BF16.F32.PACK_AB R46, R49, R48 ;  /* 0x00000030312e723e */ /* 0x000fe400000010ff */
[----:B------:R-:W-:Y:S01]  /*2af0*/  F2FP.BF16.F32.PACK_AB R47, R51, R50 ;  /* 0x00000032332f723e */ /* 0x000fe200000010ff */
[----:B------:R2:W-:Y:S01]  /*2b00*/  STS.128 [R9+UR10], R36 ;  /* 0x0000002409007988 */ /* 0x0005e20008000c0a */
[----:B------:R-:W-:Y:S02]  /*2b10*/  F2FP.BF16.F32.PACK_AB R53, R55, R54 ;  /* 0x000000363735723e */ /* 0x000fe400000010ff */
[----:B------:R-:W-:Y:S02]  /*2b20*/  F2FP.BF16.F32.PACK_AB R60, R61, R60 ;  /* 0x0000003c3d3c723e */ /* 0x000fe400000010ff */
[----:B------:R-:W-:-:S02]  /*2b30*/  LOP3.LUT R10, R2, 0x50, RZ, 0x3c, !PT ;  /* 0x00000050020a7812 */ /* 0x000fc400078e3cff */
[----:B------:R-:W-:Y:S02]  /*2b40*/  F2FP.BF16.F32.PACK_AB R54, R57, R56 ;  /* 0x000000383936723e */ /* 0x000fe400000010ff */
[----:B------:R-:W-:Y:S01]  /*2b50*/  F2FP.BF16.F32.PACK_AB R55, R59, R58 ;  /* 0x0000003a3b37723e */ /* 0x000fe200000010ff */
[----:B------:R2:W-:Y:S01]  /*2b60*/  STS.128 [R10+UR10], R44 ;  /* 0x0000002c0a007988 */ /* 0x0005e20008000c0a */
[----:B------:R-:W-:Y:S02]  /*2b70*/  F2FP.BF16.F32.PACK_AB R61, R63, R62 ;  /* 0x0000003e3f3d723e */ /* 0x000fe400000010ff */
[C---:B------:R-:W-:Y:S02]  /*2b80*/  LOP3.LUT R11, R2.reuse, 0x60, RZ, 0x3c, !PT ;  /* 0x00000060020b7812 */ /* 0x040fe400078e3cff */
[----:B------:R-:W-:Y:S02]  /*2b90*/  F2FP.BF16.F32.PACK_AB R62, R65, R64 ;  /* 0x00000040413e723e */ /* 0x000fe400000010ff */
[----:B------:R-:W-:Y:S01]  /*2ba0*/  F2FP.BF16.F32.PACK_AB R63, R67, R66 ;  /* 0x00000042433f723e */ /* 0x000fe200000010ff */
[----:B------:R2:W-:Y:S01]  /*2bb0*/  STS.128 [R11+UR10], R52 ;  /* 0x000000340b007988 */ /* 0x0005e20008000c0a */
[----:B------:R-:W-:-:S05]  /*2bc0*/  LOP3.LUT R16, R2, 0x70, RZ, 0x3c, !PT ;  /* 0x0000007002107812 */ /* 0x000fca00078e3cff */
[----:B------:R2:W-:Y:S01]  /*2bd0*/  STS.128 [R16+UR10], R60 ;  /* 0x0000003c10007988 */ /* 0x0005e20008000c0a */
[----:B------:R3:W-:Y:S06]  /*2be0*/  MEMBAR.ALL.CTA ;  /* 0x0000000000007992 */ /* 0x0007ec0000008000 */
[----:B---3--:R-:W3:Y:S02]  /*2bf0*/  FENCE.VIEW.ASYNC.S ;  /* 0x00000000000073c6 */ /* 0x008ee40000000000 */
[----:B---3--:R-:W-:Y:S06]  /*2c00*/  BAR.SYNC.DEFER_BLOCKING 0x0 ;  /* 0x0000000000007b1d */ /* 0x008fec0000010000 */
[----:B------:R2:W-:Y:S01]  /*2c10*/  @UP1 UTMASTG.2D [UR4], [UR12] ;  /* 0x000000040c0013b5 */ /* 0x0005e20008008000 */
[----:B------:R0:W-:Y:S01]  /*2c20*/  UTMACMDFLUSH ;  /* 0x00000000000079b7 */ /* 0x0001e20000000000 */
[----:B------:R-:W-:-:S04]  /*2c30*/  DEPBAR.LE SB0, 0x0 ;  /* 0x000080000000791a */ /* 0x000fc80000000000 */
[----:B------:R-:W-:Y:S08]  /*2c40*/  BAR.SYNC.DEFER_BLOCKING 0x0 ;  /* 0x0000000000007b1d */ /* 0x000ff00000010000 */
[----:B------:R-:W-:Y:S06]  /*2c50*/  BAR.SYNC.DEFER_BLOCKING 0x0 ;  /* 0x0000000000007b1d */ /* 0x000fec0000010000 */
[----:B--2---:R-:W-:Y:S05]  /*2c60*/  @P2 BRA `(.L_x_67) ;  /* 0x0000000000a02947 */ /* 0x004fea0003800000 */
[----:B------:R-:W2:Y:S01]  /*2c70*/  S2UR UR5, SR_CgaCtaId ;  /* 0x00000000000579c3 */ /* 0x000ea20000008800 */
[----:B------:R-:W-:Y:S01]  /*2c80*/  NOP ;  /* 0x0000000000007918 */ /* 0x000fe20000000000 */
[----:B------:R-:W-:Y:S01]  /*2c90*/  UMOV UR4, 0x50 ;  /* 0x0000005000047882 */ /* 0x000fe20000000000 */
[----:B------:R-:W-:Y:S02]  /*2ca0*/  IMAD.U32 R0, RZ, RZ, UR11 ;  /* 0x0000000bff007e24 */ /* 0x000fe4000f8e00ff */
[----:B------:R-:W-:Y:S02]  /*2cb0*/  IMAD.MOV.U32 R3, RZ, RZ, 0xff ;  /* 0x000000ffff037424 */ /* 0x000fe400078e00ff */
[----:B------:R-:W-:Y:S01]  /*2cc0*/  IMAD.MOV.U32 R7, RZ, RZ, 0x1 ;  /* 0x00000001ff077424 */ /* 0x000fe200078e00ff */
[----:B------:R-:W-:-:S04]  /*2cd0*/  LOP3.LUT R0, R0, 0xffff, RZ, 0xc0, !PT ;  /* 0x0000ffff00007812 */ /* 0x000fc800078ec0ff */
[----:B------:R-:W-:-:S05]  /*2ce0*/  SHF.R.U32.HI R0, RZ, 0x5, R0 ;  /* 0x00000005ff007819 */ /* 0x000fca0000011600 */
[----:B------:R-:W-:Y:S01]  /*2cf0*/  VIADD R2, R0, 0x10 ;  /* 0x0000001000027836 */ /* 0x000fe20000000000 */
[----:B------:R-:W-:Y:S01]  /*2d00*/  SHF.L.U32 R0, R3, R0, RZ ;  /* 0x0000000003007219 */ /* 0x000fe200000006ff */
[----:B--2---:R-:W-:-:S03]  /*2d10*/  ULEA UR6, UR5, UR4, 0x18 ;  /* 0x0000000405067291 */ /* 0x004fc6000f8ec0ff */
[----:B------:R-:W-:-:S04]  /*2d20*/  SHF.L.U32 R3, R7, R2, RZ ;  /* 0x0000000207037219 */ /* 0x000fc800000006ff */
[----:B------:R-:W-:Y:S02]  /*2d30*/  LOP3.LUT R0, R3, R0, RZ, 0xfc, !PT ;  /* 0x0000000003007212 */ /* 0x000fe400078efcff */
[----:B------:R-:W2:Y:S02]  /*2d40*/  LDS R5, [UR6] ;  /* 0x00000006ff057984 */ /* 0x000ea40008000800 */
[C---:B------:R-:W-:Y:S02]  /*2d50*/  LOP3.LUT R2, R0.reuse, 0xffff, RZ, 0xc0, !PT ;  /* 0x0000ffff00027812 */ /* 0x040fe400078ec0ff */
[----:B--2---:R-:W-:-:S04]  /*2d60*/  LOP3.LUT R3, R0, 0xffff, R5, 0x80, !PT ;  /* 0x0000ffff00037812 */ /* 0x004fc800078e8005 */
[----:B------:R-:W-:-:S13]  /*2d70*/  ISETP.NE.AND P0, PT, R3, R2, PT ;  /* 0x000000020300720c */ /* 0x000fda0003f05270 */
[----:B------:R-:W-:Y:S05]  /*2d80*/  @P0 BRA `(.L_x_68) ;  /* 0x0000000000500947 */ /* 0x000fea0003800000 */
[----:B------:R-:W-:Y:S02]  /*2d90*/  SHF.R.U32.HI R5, RZ, 0x10, R5 ;  /* 0x00000010ff057819 */ /* 0x000fe40000011605 */
[----:B------:R-:W-:-:S04]  /*2da0*/  SHF.R.U32.HI R2, RZ, 0x10, R0 ;  /* 0x00000010ff027819 */ /* 0x000fc80000011600 */
[----:B------:R-:W-:-:S04]  /*2db0*/  LOP3.LUT R5, R5, R2, RZ, 0xc0, !PT ;  /* 0x0000000205057212 */ /* 0x000fc800078ec0ff */
[----:B------:R-:W-:-:S13]  /*2dc0*/  ISETP.NE.AND P0, PT, R5, R2, PT ;  /* 0x000000020500720c */ /* 0x000fda0003f05270 */
[----:B------:R-:W-:Y:S05]  /*2dd0*/  @P0 BRA `(.L_x_69) ;  /* 0x0000000000300947 */ /* 0x000fea0003800000 */
[----:B------:R-:W-:Y:S01]  /*2de0*/  R2UR UR4, R0 ;  /* 0x00000000000472ca */ /* 0x000fe200000e0000 */
[----:B------:R-:W-:Y:S01]  /*2df0*/  VOTEU.ANY UR5, UPT, PT ;  /* 0x0000000000057886 */ /* 0x000fe200038e0100 */
[----:B------:R-:W2:Y:S01]  /*2e00*/  S2R R0, SR_LANEID ;  /* 0x0000000000007919 */ /* 0x000ea20000000000 */
[----:B------:R-:W-:-:S10]  /*2e10*/  UFLO.U32 UR5, UR5 ;  /* 0x00000005000572bd */ /* 0x000fd400080e0000 */
[----:B------:R-:W-:-:S06]  /*2e20*/  ULOP3.LUT UR4, URZ, UR4, URZ, 0x33, !UPT ;  /* 0x00000004ff047292 */ /* 0x000fcc000f8e33ff */
[----:B------:R-:W-:-:S04]  /*2e30*/  IMAD.U32 R2, RZ, RZ, UR4 ;  /* 0x00000004ff027e24 */ /* 0x000fc8000f8e00ff */
[----:B------:R-:W3:Y:S02]  /*2e40*/  REDUX UR7, R2 ;  /* 0x00000000020773c4 */ /* 0x000ee40000000000 */
[----:B------:R4:W-:Y:S01]  /*2e50*/  UTCATOMSWS.AND URZ, UR4 ;  /* 0x0000000400ff79e3 */ /* 0x0009e20008000000 */
[----:B--2---:R-:W-:Y:S01]  /*2e60*/  ISETP.EQ.U32.AND P0, PT, R0, UR5, PT ;  /* 0x0000000500007c0c */ /* 0x004fe2000bf02070 */
[----:B---3--:R-:W-:-:S12]  /*2e70*/  IMAD.U32 R0, RZ, RZ, UR7 ;  /* 0x00000007ff007e24 */ /* 0x008fd8000f8e00ff */
[----:B------:R4:W-:Y:S01]  /*2e80*/  @P0 ATOMS.AND RZ, [UR6], R0 ;  /* 0x00000000ffff098c */ /* 0x0009e2000a800006 */
[----:B------:R-:W-:Y:S05]  /*2e90*/  BRA `(.L_x_67) ;  /* 0x0000000000147947 */ /* 0x000fea0003800000 */
.L_x_69:
[----:B------:R-:W-:-:S07]  /*2ea0*/  MOV R2, 0x2ec0 ;  /* 0x00002ec000027802 */ /* 0x000fce0000000f00 */
[----:B-1----:R-:W-:Y:S05]  /*2eb0*/  CALL.REL.NOINC `($__internal_0_$__cuda_sm10x_tcgen05_guardrail_trap_col_being_dealloced_not_returned_by_alloc) ;  /* 0x0000000000447944 */ /* 0x002fea0003c00000 */
[----:B------:R-:W-:Y:S05]  /*2ec0*/  BRA `(.L_x_67) ;  /* 0x0000000000087947 */ /* 0x000fea0003800000 */
.L_x_68:
[----:B------:R-:W-:-:S07]  /*2ed0*/  MOV R2, 0x2ef0 ;  /* 0x00002ef000027802 */ /* 0x000fce0000000f00 */
[----:B-1----:R-:W-:Y:S05]  /*2ee0*/  CALL.REL.NOINC `($__internal_2_$__cuda_sm10x_tcgen05_guardrail_trap_unallocated_columns_being_dealloced) ;  /* 0x0000000000507944 */ /* 0x002fea0003c00000 */
.L_x_67:
[----:B------:R-:W-:Y:S01]  /*2ef0*/  NOP ;  /* 0x0000000000007918 */ /* 0x000fe20000000000 */
[----:B----4-:R-:W-:Y:S05]  /*2f00*/  EXIT ;  /* 0x000000000000794d */ /* 0x010fea0003800000 */
.L_x_56:
[----:B------:R-:W2:Y:S02]  /*2f10*/  SYNCS.PHASECHK.TRANS64.TRYWAIT P0, [UR10+0x28000], RZ ;  /* 0x028000ffff0075a7 */ /* 0x000ea4000800110a */
[----:B--2---:R-:W-:Y:S05]  /*2f20*/  @!P0 BRA `(.L_x_56) ;  /* 0xfffffffc00f88947 */ /* 0x004fea000383ffff */
[----:B------:R-:W-:Y:S05]  /*2f30*/  BRA `(.L_x_70) ;  /* 0xffffffe800f87947 */ /* 0x000fea000383ffff */
.L_x_58:
[----:B------:R-:W2:Y:S02]  /*2f40*/  SYNCS.PHASECHK.TRANS64.TRYWAIT P1, [UR10+0x28010], RZ ;  /* 0x028010ffff0075a7 */ /* 0x000ea4000802110a */
[----:B--2---:R-:W-:Y:S05]  /*2f50*/  @!P1 BRA `(.L_x_58) ;  /* 0xfffffffc00f89947 */ /* 0x004fea000383ffff */
[----:B------:R-:W-:Y:S05]  /*2f60*/  BRA `(.L_x_71) ;  /* 0xffffffec00ec7947 */ /* 0x000fea000383ffff */
.L_x_59:
[----:B------:R-:W3:Y:S02]  /*2f70*/  SYNCS.PHASECHK.TRANS64.TRYWAIT P0, [UR37+0x28000], R3 ;  /* 0x02800003ff0075a7 */ /* 0x000ee40008001125 */
[----:B---3--:R-:W-:Y:S05]  /*2f80*/  @!P0 BRA `(.L_x_59) ;  /* 0xfffffffc00f88947 */ /* 0x008fea000383ffff */
[----:B------:R-:W-:Y:S05]  /*2f90*/  BRA `(.L_x_72) ;  /* 0xfffffff0007c7947 */ /* 0x000fea000383ffff */
.L_x_61:
[----:B------:R-:W3:Y:S02]  /*2fa0*/  SYNCS.PHASECHK.TRANS64.TRYWAIT P0, [UR37+0x28010], R3 ;  /* 0x02801003ff0075a7 */ /* 0x000ee40008001125 */
[----:B---3--:R-:W-:Y:S05]  /*2fb0*/  @!P0 BRA `(.L_x_61) ;  /* 0xfffffffc00f88947 */ /* 0x008fea000383ffff */
[----:B------:R-:W-:Y:S05]  /*2fc0*/  BRA `(.L_x_73) ;  /* 0xfffffff400987947 */ /* 0x000fea000383ffff */
        .weak           $__internal_0_$__cuda_sm10x_tcgen05_guardrail_trap_col_being_dealloced_not_returned_by_alloc
        .type           $__internal_0_$__cuda_sm10x_tcgen05_guardrail_trap_col_being_dealloced_not_returned_by_alloc,@function
        .size           $__internal_0_$__cuda_sm10x_tcgen05_guardrail_trap_col_being_dealloced_not_returned_by_alloc,($__internal_1_$__cuda_sm10x_tcgen05_guardrail_trap_phase_invalid_during_alloc - $__internal_0_$__cuda_sm10x_tcgen05_guardrail_trap_col_being_dealloced_not_returned_by_alloc)
$__internal_0_$__cuda_sm10x_tcgen05_guardrail_trap_col_being_dealloced_not_returned_by_alloc:
[----:B------:R-:W-:Y:S05]  /*2fd0*/  BPT.TRAP 0x1 ;  /* 0x000000040000795c */ /* 0x000fea0000300000 */
[----:B------:R-:W-:-:S04]  /*2fe0*/  IMAD.MOV.U32 R3, RZ, RZ, 0x0 ;  /* 0x00000000ff037424 */ /* 0x000fc800078e00ff */
[----:B------:R-:W-:Y:S05]  /*2ff0*/  RET.REL.NODEC R2 `(gluon_tcgen05) ;  /* 0xffffffd002007950 */ /* 0x000fea0003c3ffff */
        .weak           $__internal_1_$__cuda_sm10x_tcgen05_guardrail_trap_phase_invalid_during_alloc
        .type           $__internal_1_$__cuda_sm10x_tcgen05_guardrail_trap_phase_invalid_during_alloc,@function
        .size           $__internal_1_$__cuda_sm10x_tcgen05_guardrail_trap_phase_invalid_during_alloc,($__internal_2_$__cuda_sm10x_tcgen05_guardrail_trap_unallocated_columns_being_dealloced - $__internal_1_$__cuda_sm10x_tcgen05_guardrail_trap_phase_invalid_during_alloc)
$__internal_1_$__cuda_sm10x_tcgen05_guardrail_trap_phase_invalid_during_alloc:
[----:B------:R-:W-:Y:S05]  /*3000*/  BPT.TRAP 0x1 ;  /* 0x000000040000795c */ /* 0x000fea0000300000 */
[----:B------:R-:W-:-:S04]  /*3010*/  IMAD.MOV.U32 R3, RZ, RZ, 0x0 ;  /* 0x00000000ff037424 */ /* 0x000fc800078e00ff */
[----:B------:R-:W-:Y:S05]  /*3020*/  RET.REL.NODEC R2 `(gluon_tcgen05) ;  /* 0xffffffcc02f47950 */ /* 0x000fea0003c3ffff */
        .weak           $__internal_2_$__cuda_sm10x_tcgen05_guardrail_trap_unallocated_columns_being_dealloced
        .type           $__internal_2_$__cuda_sm10x_tcgen05_guardrail_trap_unallocated_columns_being_dealloced,@function
        .size           $__internal_2_$__cuda_sm10x_tcgen05_guardrail_trap_unallocated_columns_being_dealloced,(.L_x_77 - $__internal_2_$__cuda_sm10x_tcgen05_guardrail_trap_unallocated_columns_being_dealloced)
$__internal_2_$__cuda_sm10x_tcgen05_guardrail_trap_unallocated_columns_being_dealloced:
[----:B------:R-:W-:Y:S05]  /*3030*/  BPT.TRAP 0x1 ;  /* 0x000000040000795c */ /* 0x000fea0000300000 */
[----:B------:R-:W-:-:S04]  /*3040*/  IMAD.MOV.U32 R3, RZ, RZ, 0x0 ;  /* 0x00000000ff037424 */ /* 0x000fc800078e00ff */
[----:B------:R-:W-:Y:S05]  /*3050*/  RET.REL.NODEC R2 `(gluon_tcgen05) ;  /* 0xffffffcc02e87950 */ /* 0x000fea0003c3ffff */
.L_x_74:
[----:B------:R-:W-:-:S00]  /*3060*/  BRA `(.L_x_74) ;  /* 0xfffffffc00fc7947 */ /* 0x000fc0000383ffff */
[----:B------:R-:W-:-:S00]  /*3070*/  NOP ;  /* 0x0000000000007918 */ /* 0x000fc00000000000 */
        /* <DEDUP_REMOVED lines=8> */
.L_x_77:


//--------------------- .nv.shared.gluon_tcgen05  --------------------------
	.section	.nv.shared.gluon_tcgen05,"aw",@nobits
	.sectionflags	@""
	.align	16
	.zero		1024


//--------------------- .nv.shared.reserved.0     --------------------------
	.section	.nv.shared.reserved.0,"aw",@nobits
	.align	8
	.weak		__nv_reservedSMEM_offset_0_alias
	.size		__nv_reservedSMEM_offset_0_alias, 0, 64
	.other		__nv_reservedSMEM_offset_0_alias,@"STO_CUDA_RESERVED_SHARED STV_DEFAULT"
__nv_reservedSMEM_offset_0_alias:
	.zero		0
.nv.shared.reserved.0:
	.zero		64
	.weak		__nv_reservedSMEM_allocation_phase
	.type		__nv_reservedSMEM_allocation_phase,@object
	.size		__nv_reservedSMEM_allocation_phase,(.L_0 - __nv_reservedSMEM_allocation_phase)
__nv_reservedSMEM_allocation_phase:
	.zero		1
.L_0:
	.zero		7
	.weak		__nv_reservedSMEM_devtool_atexit_pc
	.type		__nv_reservedSMEM_devtool_atexit_pc,@object
	.size		__nv_reservedSMEM_devtool_atexit_pc,(__nv_reservedSMEM_allocation_mask - __nv_reservedSMEM_devtool_atexit_pc)
__nv_reservedSMEM_devtool_atexit_pc:
	.zero		8
	.weak		__nv_reservedSMEM_allocation_mask
	.type		__nv_reservedSMEM_allocation_mask,@object
	.size		__nv_reservedSMEM_allocation_mask,(.L_2 - __nv_reservedSMEM_allocation_mask)
__nv_reservedSMEM_allocation_mask:
	.zero		4
.L_2:


//--------------------- .nv.constant0.gluon_tcgen05 --------------------------
	.section	.nv.constant0.gluon_tcgen05,"a",@progbits
	.sectionflags	@""
	.align	4
.nv.constant0.gluon_tcgen05:
	.zero		976


//--------------------- SYMBOLS --------------------------

	.type		.nv.reservedSmem.offset0,@object
	.size		.nv.reservedSmem.offset0,0x4
	.type		.nv.reservedSmem.cap,@object
	.size		.nv.reservedSmem.cap,0x4
